// auto-generated by cutlass_sweep.gemm — config: {"arch": "sm_90", "cluster_m": 2, "cluster_n": 2, "dtype": "e4m3", "dtype_b": "e4m3", "layout": "nt", "stages": 0, "tile_k": 64, "tile_m": 128, "tile_n": 256}
#include "cutlass/cutlass.h"
#include "cutlass/gemm/collective/collective_builder.hpp"
#include "cutlass/gemm/device/gemm_universal_adapter.h"
#include "cutlass/gemm/kernel/gemm_universal.hpp"
#include "cutlass/epilogue/collective/collective_builder.hpp"

using ElemA = cutlass::float_e4m3_t;
using ElemB = cutlass::float_e4m3_t;
using ElemCD = cutlass::float_e4m3_t;
using Acc  = float;
using TileShape    = cute::Shape<cute::_128, cute::_256, cute::_64>;
using ClusterShape = cute::Shape<cute::_2, cute::_2, cute::_1>;

using CollectiveEpilogue = typename cutlass::epilogue::collective::CollectiveBuilder<
    cutlass::arch::Sm90, cutlass::arch::OpClassTensorOp,
    TileShape, ClusterShape,
    cutlass::epilogue::collective::EpilogueTileAuto,
    Acc, Acc,
    ElemCD, cutlass::layout::RowMajor, 128 / cutlass::sizeof_bits<ElemCD>::value,
    ElemCD, cutlass::layout::RowMajor, 128 / cutlass::sizeof_bits<ElemCD>::value,
    cutlass::epilogue::collective::EpilogueScheduleAuto
  >::CollectiveOp;

using CollectiveMainloop = typename cutlass::gemm::collective::CollectiveBuilder<
    cutlass::arch::Sm90, cutlass::arch::OpClassTensorOp,
    ElemA, cutlass::layout::RowMajor, 128 / cutlass::sizeof_bits<ElemA>::value,
    ElemB, cutlass::layout::ColumnMajor, 128 / cutlass::sizeof_bits<ElemB>::value,
    Acc,
    TileShape, ClusterShape,
    cutlass::gemm::collective::StageCountAutoCarveout<static_cast<int>(sizeof(typename CollectiveEpilogue::SharedStorage))>,
    cutlass::gemm::collective::KernelScheduleAuto
  >::CollectiveOp;

using GemmKernel = cutlass::gemm::kernel::GemmUniversal<
    cute::Shape<int,int,int,int>,
    CollectiveMainloop,
    CollectiveEpilogue
>;
using Gemm = cutlass::gemm::device::GemmUniversalAdapter<GemmKernel>;

// Force the device kernel symbol into the cubin without needing a host main.
auto* _anchor = &cutlass::device_kernel<GemmKernel>;


// ===== COMPILED SASS (sm_90a) =====

	.target	sm_90a

	.elftype	@"ET_EXEC"


//--------------------- .note.nv.tkinfo           --------------------------
	.section	.note.nv.tkinfo,"",@"SHT_NOTE"
	.sectionflags	@"SHF_NOTE_NV_TKINFO"
	.tkinfo
        /*0018*/ 	.word	0x00000002
        /*0030*/ 	.string	""
        /*0030*/ 	.string	"ptxas"
        /*0030*/ 	.string	"Cuda compilation tools, release 13.0, V13.0.88"
        /*0030*/ 	.string	"Build cuda_13.0.r13.0/compiler.36424714_0"
        /*0030*/ 	.string	"-arch sm_90a -m 64 "



//--------------------- .note.nv.cuinfo           --------------------------
	.section	.note.nv.cuinfo,"",@"SHT_NOTE"
	.sectionflags	@"SHF_NOTE_NV_CUINFO"
        /*0018*/ 	.short	0x0002
        /*001a*/ 	.short	0x005a
        /*001c*/ 	.short	0x0082
	.zero		2


//--------------------- .nv.info                  --------------------------
	.section	.nv.info,"",@"SHT_CUDA_INFO"
	.align	4


	//----- nvinfo : EIATTR_REGCOUNT
	.align		4
        /*0000*/ 	.byte	0x04, 0x2f
        /*0002*/ 	.short	(.L_12 - .L_11)
	.align		4
.L_11:
        /*0004*/ 	.word	index@(_ZN7cutlass13device_kernelINS_4gemm6kernel13GemmUniversalIN4cute5tupleIJiiiiEEENS1_10collective13CollectiveMmaINS1_37MainloopSm90TmaGmmaWarpSpecializedFP8ILi9ENS5_IJNS4_1CILi2EEESB_NSA_ILi1EEEEEENS1_35KernelTmaWarpSpecializedCooperativeEEENS5_IJNSA_ILi128EEENSA_ILi256EEENSA_ILi64EEEEEENS_12float_e4m3_tENS5_IJlSC_lEEESK_SL_NS4_8TiledMMAINS4_8MMA_AtomIJNS4_4SM904GMMA31MMA_64x256x32_F32E4M3E4M3_SS_TNILNSP_7ScaleInE1ELSR_1EEEEEENS4_6LayoutINS5_IJSB_SC_SC_EEENS5_IJSC_NSA_ILi0EEESW_EEEEENS5_IJNS4_10UnderscoreESZ_SZ_EEEEENS4_23SM90_TMA_LOAD_MULTICASTENS4_14ComposedLayoutINS4_7SwizzleILi2ELi4ELi3EEENS4_18smem_ptr_flag_bitsILi8EEENSU_INS5_IJNSA_ILi8EEESI_EEENS5_IJSI_SC_EEEEEEEvNS4_8identityES12_S1C_vS1D_EENS_8epilogue10collective6detail29Sm90TmaWarpSpecializedAdapterINS1G_15DefaultEpilogueISK_SL_SL_NS1F_6thread17LinearCombinationISK_Li1EffLNS1K_9ScaleType4KindE0ELNS_15FloatRoundStyleE2ESK_EENS1_15EpilogueDefaultEEEEEvvEEEEvNT_6ParamsE)
        /*0008*/ 	.word	0x000000a8


	//----- nvinfo : EIATTR_FRAME_SIZE
	.align		4
.L_12:
        /*000c*/ 	.byte	0x04, 0x11
        /*000e*/ 	.short	(.L_14 - .L_13)
	.align		4
.L_13:
        /*0010*/ 	.word	index@(_ZN7cutlass13device_kernelINS_4gemm6kernel13GemmUniversalIN4cute5tupleIJiiiiEEENS1_10collective13CollectiveMmaINS1_37MainloopSm90TmaGmmaWarpSpecializedFP8ILi9ENS5_IJNS4_1CILi2EEESB_NSA_ILi1EEEEEENS1_35KernelTmaWarpSpecializedCooperativeEEENS5_IJNSA_ILi128EEENSA_ILi256EEENSA_ILi64EEEEEENS_12float_e4m3_tENS5_IJlSC_lEEESK_SL_NS4_8TiledMMAINS4_8MMA_AtomIJNS4_4SM904GMMA31MMA_64x256x32_F32E4M3E4M3_SS_TNILNSP_7ScaleInE1ELSR_1EEEEEENS4_6LayoutINS5_IJSB_SC_SC_EEENS5_IJSC_NSA_ILi0EEESW_EEEEENS5_IJNS4_10UnderscoreESZ_SZ_EEEEENS4_23SM90_TMA_LOAD_MULTICASTENS4_14ComposedLayoutINS4_7SwizzleILi2ELi4ELi3EEENS4_18smem_ptr_flag_bitsILi8EEENSU_INS5_IJNSA_ILi8EEESI_EEENS5_IJSI_SC_EEEEEEEvNS4_8identityES12_S1C_vS1D_EENS_8epilogue10collective6detail29Sm90TmaWarpSpecializedAdapterINS1G_15DefaultEpilogueISK_SL_SL_NS1F_6thread17LinearCombinationISK_Li1EffLNS1K_9ScaleType4KindE0ELNS_15FloatRoundStyleE2ESK_EENS1_15EpilogueDefaultEEEEEvvEEEEvNT_6ParamsE)
        /*0014*/ 	.word	0x00000108


	//----- nvinfo : EIATTR_MIN_STACK_SIZE
	.align		4
.L_14:
        /*0018*/ 	.byte	0x04, 0x12
        /*001a*/ 	.short	(.L_16 - .L_15)
	.align		4
.L_15:
        /*001c*/ 	.word	index@(_ZN7cutlass13device_kernelINS_4gemm6kernel13GemmUniversalIN4cute5tupleIJiiiiEEENS1_10collective13CollectiveMmaINS1_37MainloopSm90TmaGmmaWarpSpecializedFP8ILi9ENS5_IJNS4_1CILi2EEESB_NSA_ILi1EEEEEENS1_35KernelTmaWarpSpecializedCooperativeEEENS5_IJNSA_ILi128EEENSA_ILi256EEENSA_ILi64EEEEEENS_12float_e4m3_tENS5_IJlSC_lEEESK_SL_NS4_8TiledMMAINS4_8MMA_AtomIJNS4_4SM904GMMA31MMA_64x256x32_F32E4M3E4M3_SS_TNILNSP_7ScaleInE1ELSR_1EEEEEENS4_6LayoutINS5_IJSB_SC_SC_EEENS5_IJSC_NSA_ILi0EEESW_EEEEENS5_IJNS4_10UnderscoreESZ_SZ_EEEEENS4_23SM90_TMA_LOAD_MULTICASTENS4_14ComposedLayoutINS4_7SwizzleILi2ELi4ELi3EEENS4_18smem_ptr_flag_bitsILi8EEENSU_INS5_IJNSA_ILi8EEESI_EEENS5_IJSI_SC_EEEEEEEvNS4_8identityES12_S1C_vS1D_EENS_8epilogue10collective6detail29Sm90TmaWarpSpecializedAdapterINS1G_15DefaultEpilogueISK_SL_SL_NS1F_6thread17LinearCombinationISK_Li1EffLNS1K_9ScaleType4KindE0ELNS_15FloatRoundStyleE2ESK_EENS1_15EpilogueDefaultEEEEEvvEEEEvNT_6ParamsE)
        /*0020*/ 	.word	0x00000108
.L_16:


//--------------------- .nv.compat                --------------------------
	.section	.nv.compat,"",@"SHT_CUDA_COMPAT_INFO"
	.align	4
        /*0000*/ 	.byte	0x02, 0x09, 0x01, 0x00, 0x02, 0x02, 0x04, 0x00, 0x02, 0x05, 0x05, 0x00, 0x03, 0x07, 0x01, 0x01
        /*0010*/ 	.byte	0x02, 0x03, 0x01, 0x00, 0x02, 0x06, 0x01, 0x00, 0x04, 0x0b, 0x08, 0x00, 0x00, 0x00, 0x00, 0x00
        /*0020*/ 	.byte	0x00, 0x00, 0x00, 0x00


//--------------------- .nv.info._ZN7cutlass13device_kernelINS_4gemm6kernel13GemmUniversalIN4cute5tupleIJiiiiEEENS1_10collective13CollectiveMmaINS1_37MainloopSm90TmaGmmaWarpSpecializedFP8ILi9ENS5_IJNS4_1CILi2EEESB_NSA_ILi1EEEEEENS1_35KernelTmaWarpSpecializedCooperativeEEENS5_IJNSA_ILi128EEENSA_ILi256EEENSA_ILi64EEEEEENS_12float_e4m3_tENS5_IJlSC_lEEESK_SL_NS4_8TiledMMAINS4_8MMA_AtomIJNS4_4SM904GMMA31MMA_64x256x32_F32E4M3E4M3_SS_TNILNSP_7ScaleInE1ELSR_1EEEEEENS4_6LayoutINS5_IJSB_SC_SC_EEENS5_IJSC_NSA_ILi0EEESW_EEEEENS5_IJNS4_10UnderscoreESZ_SZ_EEEEENS4_23SM90_TMA_LOAD_MULTICASTENS4_14ComposedLayoutINS4_7SwizzleILi2ELi4ELi3EEENS4_18smem_ptr_flag_bitsILi8EEENSU_INS5_IJNSA_ILi8EEESI_EEENS5_IJSI_SC_EEEEEEEvNS4_8identityES12_S1C_vS1D_EENS_8epilogue10collective6detail29Sm90TmaWarpSpecializedAdapterINS1G_15DefaultEpilogueISK_SL_SL_NS1F_6thread17LinearCombinationISK_Li1EffLNS1K_9ScaleType4KindE0ELNS_15FloatRoundStyleE2ESK_EENS1_15EpilogueDefaultEEEEEvvEEEEvNT_6ParamsE --------------------------
	.section	.nv.info._ZN7cutlass13device_kernelINS_4gemm6kernel13GemmUniversalIN4cute5tupleIJiiiiEEENS1_10collective13CollectiveMmaINS1_37MainloopSm90TmaGmmaWarpSpecializedFP8ILi9ENS5_IJNS4_1CILi2EEESB_NSA_ILi1EEEEEENS1_35KernelTmaWarpSpecializedCooperativeEEENS5_IJNSA_ILi128EEENSA_ILi256EEENSA_ILi64EEEEEENS_12float_e4m3_tENS5_IJlSC_lEEESK_SL_NS4_8TiledMMAINS4_8MMA_AtomIJNS4_4SM904GMMA31MMA_64x256x32_F32E4M3E4M3_SS_TNILNSP_7ScaleInE1ELSR_1EEEEEENS4_6LayoutINS5_IJSB_SC_SC_EEENS5_IJSC_NSA_ILi0EEESW_EEEEENS5_IJNS4_10UnderscoreESZ_SZ_EEEEENS4_23SM90_TMA_LOAD_MULTICASTENS4_14ComposedLayoutINS4_7SwizzleILi2ELi4ELi3EEENS4_18smem_ptr_flag_bitsILi8EEENSU_INS5_IJNSA_ILi8EEESI_EEENS5_IJSI_SC_EEEEEEEvNS4_8identityES12_S1C_vS1D_EENS_8epilogue10collective6detail29Sm90TmaWarpSpecializedAdapterINS1G_15DefaultEpilogueISK_SL_SL_NS1F_6thread17LinearCombinationISK_Li1EffLNS1K_9ScaleType4KindE0ELNS_15FloatRoundStyleE2ESK_EENS1_15EpilogueDefaultEEEEEvvEEEEvNT_6ParamsE,"",@"SHT_CUDA_INFO"
	.sectionflags	@""
	.align	4


	//----- nvinfo : EIATTR_CUDA_API_VERSION
	.align		4
        /*0000*/ 	.byte	0x04, 0x37
        /*0002*/ 	.short	(.L_18 - .L_17)
.L_17:
        /*0004*/ 	.word	0x00000082


	//----- nvinfo : EIATTR_KPARAM_INFO
	.align		4
.L_18:
        /*0008*/ 	.byte	0x04, 0x17
        /*000a*/ 	.short	(.L_20 - .L_19)
.L_19:
        /*000c*/ 	.word	0x00000000
        /*0010*/ 	.short	0x0000
        /*0012*/ 	.short	0x0070
        /*0014*/ 	.byte	0x00, 0xf0, 0x01, 0x10


	//----- nvinfo : EIATTR_SPARSE_MMA_MASK
	.align		4
.L_20:
        /*0018*/ 	.byte	0x03, 0x50
        /*001a*/ 	.short	0x0000


	//----- nvinfo : EIATTR_MAXREG_COUNT
	.align		4
        /*001c*/ 	.byte	0x03, 0x1b
        /*001e*/ 	.short	0x00a8


	//----- nvinfo : EIATTR_NUM_BARRIERS
	.align		4
        /*0020*/ 	.byte	0x02, 0x4c
        /*0022*/ 	.byte	0x01
	.zero		1


	//----- nvinfo : EIATTR_ANNOTATIONS
	.align		4
        /*0024*/ 	.byte	0x04, 0x55
        /*0026*/ 	.short	(.L_22 - .L_21)


	//   ....[0]....
.L_21:
        /*0028*/ 	.word	0x00000001
        /*002c*/ 	.byte	0xe0, 0x07, 0x00, 0x00, 0x01, 0x00, 0x00, 0x00, 0xd0, 0x08, 0x00, 0x00, 0x01, 0x00, 0x00, 0x00
        /* <DEDUP_REMOVED lines=198> */
        /*0c9c*/ 	.byte	0xe0, 0x07, 0x01, 0x00


	//----- nvinfo : EIATTR_MERCURY_ISA_VERSION
	.align		4
.L_22:
        /*0ca0*/ 	.byte	0x03, 0x5f
        /*0ca2*/ 	.short	0x0101


	//----- nvinfo : EIATTR_INT_WARP_WIDE_INSTR_OFFSETS
	.align		4
        /*0ca4*/ 	.byte	0x04, 0x31
        /*0ca6*/ 	.short	(.L_24 - .L_23)


	//   ....[0]....
.L_23:
        /*0ca8*/ 	.word	0x00000620


	//   ....[1]....
        /*0cac*/ 	.word	0x00000640


	//   ....[2]....
        /*0cb0*/ 	.word	0x000007b0


	//----- nvinfo : EIATTR_COOP_GROUP_MASK_REGIDS
	.align		4
.L_24:
        /*0cb4*/ 	.byte	0x04, 0x29
        /*0cb6*/ 	.short	(.L_26 - .L_25)


	//   ....[0]....
.L_25:
        /*0cb8*/ 	.word	0xffffffff


	//   ....[1]....
        /*0cbc*/ 	.word	0xffffffff


	//   ....[2]....
        /*0cc0*/ 	.word	0xffffffff


	//   ....[3]....
        /*0cc4*/ 	.word	0xffffffff


	//   ....[4]....
        /*0cc8*/ 	.word	0xffffffff


	//   ....[5]....
        /*0ccc*/ 	.word	0xffffffff


	//----- nvinfo : EIATTR_COOP_GROUP_INSTR_OFFSETS
	.align		4
.L_26:
        /*0cd0*/ 	.byte	0x04, 0x28
        /*0cd2*/ 	.short	(.L_28 - .L_27)


	//   ....[0]....
.L_27:
        /*0cd4*/ 	.word	0x00000070


	//   ....[1]....
        /*0cd8*/ 	.word	0x00000080


	//   ....[2]....
        /*0cdc*/ 	.word	0x000001a0


	//   ....[3]....
        /*0ce0*/ 	.word	0x00000490


	//   ....[4]....
        /*0ce4*/ 	.word	0x00000910


	//   ....[5]....
        /*0ce8*/ 	.word	0x00001690


	//----- nvinfo : EIATTR_REG_RECONFIG
	.align		4
.L_28:
        /*0cec*/ 	.byte	0x01, 0x54
	.zero		2


	//----- nvinfo : EIATTR_MBARRIER_INSTR_OFFSETS
	.align		4
        /*0cf0*/ 	.byte	0x04, 0x39
        /*0cf2*/ 	.short	(.L_30 - .L_29)


	//   ....[0]....
.L_29:
        /*0cf4*/ 	.word	0x00000340
        /*0cf8*/ 	.word	0x000000ff
        /*0cfc*/ 	.word	0x00000000
        /*0d00*/ 	.short	0x0100
        /*0d02*/ 	.byte	0x09
	.zero		1


	//   ....[1]....
        /*0d04*/ 	.word	0x00000350
        /*0d08*/ 	.word	0x000000ff
        /*0d0c*/ 	.word	0x00000048
        /*0d10*/ 	.short	0x0100
        /*0d12*/ 	.byte	0x09
	.zero		1


	//   ....[2]....
        /*0d14*/ 	.word	0x00000360
        /*0d18*/ 	.word	0x000000ff
        /*0d1c*/ 	.word	0x00000008
        /*0d20*/ 	.short	0x0100
        /*0d22*/ 	.byte	0x09
	.zero		1


	//   ....[3]....
        /*0d24*/ 	.word	0x00000370
        /*0d28*/ 	.word	0x000000ff
        /*0d2c*/ 	.word	0x00000050
        /*0d30*/ 	.short	0x0100
        /*0d32*/ 	.byte	0x09
	.zero		1


	//   ....[4]....
        /*0d34*/ 	.word	0x00000380
        /*0d38*/ 	.word	0x000000ff
        /*0d3c*/ 	.word	0x00000010
        /*0d40*/ 	.short	0x0100
        /*0d42*/ 	.byte	0x09
	.zero		1


	//   ....[5]....
        /*0d44*/ 	.word	0x00000390
        /*0d48*/ 	.word	0x000000ff
        /*0d4c*/ 	.word	0x00000058
        /*0d50*/ 	.short	0x0100
        /*0d52*/ 	.byte	0x09
	.zero		1


	//   ....[6]....
        /*0d54*/ 	.word	0x000003a0
        /*0d58*/ 	.word	0x000000ff
        /*0d5c*/ 	.word	0x00000018
        /*0d60*/ 	.short	0x0100
        /*0d62*/ 	.byte	0x09
	.zero		1


	//   ....[7]....
        /*0d64*/ 	.word	0x000003b0
        /*0d68*/ 	.word	0x000000ff
        /*0d6c*/ 	.word	0x00000060
        /*0d70*/ 	.short	0x0100
        /*0d72*/ 	.byte	0x09
	.zero		1


	//   ....[8]....
        /*0d74*/ 	.word	0x000003c0
        /*0d78*/ 	.word	0x000000ff
        /*0d7c*/ 	.word	0x00000020
        /*0d80*/ 	.short	0x0100
        /*0d82*/ 	.byte	0x09
	.zero		1


	//   ....[9]....
        /*0d84*/ 	.word	0x000003d0
        /*0d88*/ 	.word	0x000000ff
        /*0d8c*/ 	.word	0x00000068
        /*0d90*/ 	.short	0x0100
        /*0d92*/ 	.byte	0x09
	.zero		1


	//   ....[10]....
        /*0d94*/ 	.word	0x000003e0
        /*0d98*/ 	.word	0x000000ff
        /*0d9c*/ 	.word	0x00000028
        /*0da0*/ 	.short	0x0100
        /*0da2*/ 	.byte	0x09
	.zero		1


	//   ....[11]....
        /*0da4*/ 	.word	0x000003f0
        /*0da8*/ 	.word	0x000000ff
        /*0dac*/ 	.word	0x00000070
        /*0db0*/ 	.short	0x0100
        /*0db2*/ 	.byte	0x09
	.zero		1


	//   ....[12]....
        /*0db4*/ 	.word	0x00000400
        /*0db8*/ 	.word	0x000000ff
        /*0dbc*/ 	.word	0x00000030
        /*0dc0*/ 	.short	0x0100
        /*0dc2*/ 	.byte	0x09
	.zero		1


	//   ....[13]....
        /*0dc4*/ 	.word	0x00000410
        /*0dc8*/ 	.word	0x000000ff
        /*0dcc*/ 	.word	0x00000078
        /*0dd0*/ 	.short	0x0100
        /*0dd2*/ 	.byte	0x09
	.zero		1


	//   ....[14]....
        /*0dd4*/ 	.word	0x00000420
        /*0dd8*/ 	.word	0x000000ff
        /*0ddc*/ 	.word	0x00000038
        /*0de0*/ 	.short	0x0100
        /*0de2*/ 	.byte	0x09
	.zero		1


	//   ....[15]....
        /*0de4*/ 	.word	0x00000430
        /*0de8*/ 	.word	0x000000ff
        /*0dec*/ 	.word	0x00000080
        /*0df0*/ 	.short	0x0100
        /*0df2*/ 	.byte	0x09
	.zero		1


	//   ....[16]....
        /*0df4*/ 	.word	0x00000440
        /*0df8*/ 	.word	0x000000ff
        /*0dfc*/ 	.word	0x00000040
        /*0e00*/ 	.short	0x0100
        /*0e02*/ 	.byte	0x09
	.zero		1


	//   ....[17]....
        /*0e04*/ 	.word	0x00000450
        /*0e08*/ 	.word	0x000000ff
        /*0e0c*/ 	.word	0x00000088
        /*0e10*/ 	.short	0x0100
        /*0e12*/ 	.byte	0x09
	.zero		1


	//   ....[18]....
        /*0e14*/ 	.word	0x00000840
        /*0e18*/ 	.word	0x000000ff
        /*0e1c*/ 	.word	0x000000a0
        /*0e20*/ 	.short	0x0100
        /*0e22*/ 	.byte	0x06
	.zero		1


	//   ....[19]....
        /*0e24*/ 	.word	0x000008b0
        /*0e28*/ 	.word	0x000000ff
        /*0e2c*/ 	.word	0x000000a8
        /*0e30*/ 	.short	0x0100
        /*0e32*/ 	.byte	0x06
	.zero		1


	//   ....[20]....
        /*0e34*/ 	.word	0x00001ea0
        /*0e38*/ 	.word	0x000000ff
        /*0e3c*/ 	.word	0x00000000
        /*0e40*/ 	.short	0x010a
        /*0e42*/ 	.byte	0x06
	.zero		1


	//   ....[21]....
        /*0e44*/ 	.word	0x00001ee0
        /*0e48*/ 	.word	0x000000ff
        /*0e4c*/ 	.word	0x00000000
        /*0e50*/ 	.short	0x010a
        /*0e52*/ 	.byte	0x06
	.zero		1


	//   ....[22]....
        /*0e54*/ 	.word	0x000030f0
        /*0e58*/ 	.word	0x000000ff
        /*0e5c*/ 	.word	0x00000000
        /*0e60*/ 	.short	0x010a
        /*0e62*/ 	.byte	0x09
	.zero		1


	//   ....[23]....
        /*0e64*/ 	.word	0x00003130
        /*0e68*/ 	.word	0x000000ff
        /*0e6c*/ 	.word	0x00000000
        /*0e70*/ 	.short	0x010a
        /*0e72*/ 	.byte	0x09
	.zero		1


	//   ....[24]....
        /*0e74*/ 	.word	0x000041c0
        /*0e78*/ 	.word	0x000000e5
        /*0e7c*/ 	.word	0x00000000
        /*0e80*/ 	.short	0x0101
        /*0e82*/ 	.byte	0x3f
	.zero		1


	//   ....[25]....
        /*0e84*/ 	.word	0x000053e0
        /*0e88*/ 	.word	0x00000018
        /*0e8c*/ 	.word	0x00000000
        /*0e90*/ 	.short	0x0101
        /*0e92*/ 	.byte	0x3f
	.zero		1


	//   ....[26]....
        /*0e94*/ 	.word	0x0000f6f0
        /*0e98*/ 	.word	0x0000000b
        /*0e9c*/ 	.word	0x00000048
        /*0ea0*/ 	.short	0x010a
        /*0ea2*/ 	.byte	0x3f
	.zero		1


	//   ....[27]....
        /*0ea4*/ 	.word	0x0000fae0
        /*0ea8*/ 	.word	0x00000004
        /*0eac*/ 	.word	0x000000a8
        /*0eb0*/ 	.short	0x0101
        /*0eb2*/ 	.byte	0x3f
	.zero		1


	//   ....[28]....
        /*0eb4*/ 	.word	0x00010260
        /*0eb8*/ 	.word	0x00000007
        /*0ebc*/ 	.word	0x00000000
        /*0ec0*/ 	.short	0x010a
        /*0ec2*/ 	.byte	0x3f
	.zero		1


	//   ....[29]....
        /*0ec4*/ 	.word	0x000102e0
        /*0ec8*/ 	.word	0x00000009
        /*0ecc*/ 	.word	0x00000000
        /*0ed0*/ 	.short	0x010a
        /*0ed2*/ 	.byte	0x3f
	.zero		1


	//   ....[30]....
        /*0ed4*/ 	.word	0x00010370
        /*0ed8*/ 	.word	0x00000006
        /*0edc*/ 	.word	0x00000000
        /*0ee0*/ 	.short	0x010a
        /*0ee2*/ 	.byte	0x3f
	.zero		1


	//   ....[31]....
        /*0ee4*/ 	.word	0x00010400
        /*0ee8*/ 	.word	0x00000009
        /*0eec*/ 	.word	0x00000000
        /*0ef0*/ 	.short	0x010a
        /*0ef2*/ 	.byte	0x3f
	.zero		1


	//   ....[32]....
        /*0ef4*/ 	.word	0x00010490
        /*0ef8*/ 	.word	0x00000006
        /*0efc*/ 	.word	0x00000000
        /*0f00*/ 	.short	0x010a
        /*0f02*/ 	.byte	0x3f
	.zero		1


	//   ....[33]....
        /*0f04*/ 	.word	0x00010520
        /*0f08*/ 	.word	0x00000009
        /*0f0c*/ 	.word	0x00000000
        /*0f10*/ 	.short	0x010a
        /*0f12*/ 	.byte	0x3f
	.zero		1


	//   ....[34]....
        /*0f14*/ 	.word	0x000105b0
        /*0f18*/ 	.word	0x00000006
        /*0f1c*/ 	.word	0x00000000
        /*0f20*/ 	.short	0x010a
        /*0f22*/ 	.byte	0x3f
	.zero		1


	//   ....[35]....
        /*0f24*/ 	.word	0x00010640
        /*0f28*/ 	.word	0x00000009
        /*0f2c*/ 	.word	0x00000000
        /*0f30*/ 	.short	0x010a
        /*0f32*/ 	.byte	0x3f
	.zero		1


	//   ....[36]....
        /*0f34*/ 	.word	0x000106d0
        /*0f38*/ 	.word	0x00000003
        /*0f3c*/ 	.word	0x00000000
        /*0f40*/ 	.short	0x010a
        /*0f42*/ 	.byte	0x3f
	.zero		1


	//   ....[37]....
        /*0f44*/ 	.word	0x00010740
        /*0f48*/ 	.word	0x00000003
        /*0f4c*/ 	.word	0x00000000
        /*0f50*/ 	.short	0x010a
        /*0f52*/ 	.byte	0x3f
	.zero		1


	//   ....[38]....
        /*0f54*/ 	.word	0x000107b0
        /*0f58*/ 	.word	0x00000000
        /*0f5c*/ 	.word	0x00000000
        /*0f60*/ 	.short	0x010a
        /*0f62*/ 	.byte	0x3f
	.zero		1


	//   ....[39]....
        /*0f64*/ 	.word	0x00010890
        /*0f68*/ 	.word	0x0000000b
        /*0f6c*/ 	.word	0x00000048
        /*0f70*/ 	.short	0x010a
        /*0f72*/ 	.byte	0x3f
	.zero		1


	//   ....[40]....
        /*0f74*/ 	.word	0x00010960
        /*0f78*/ 	.word	0x00000007
        /*0f7c*/ 	.word	0x00000000
        /*0f80*/ 	.short	0x010a
        /*0f82*/ 	.byte	0x3f
	.zero		1


	//   ....[41]....
        /*0f84*/ 	.word	0x000109b0
        /*0f88*/ 	.word	0x00000009
        /*0f8c*/ 	.word	0x00000000
        /*0f90*/ 	.short	0x010a
        /*0f92*/ 	.byte	0x3f
	.zero		1


	//   ....[42]....
        /*0f94*/ 	.word	0x00010a00
        /*0f98*/ 	.word	0x00000006
        /*0f9c*/ 	.word	0x00000000
        /*0fa0*/ 	.short	0x010a
        /*0fa2*/ 	.byte	0x3f
	.zero		1


	//   ....[43]....
        /*0fa4*/ 	.word	0x00010a50
        /*0fa8*/ 	.word	0x00000009
        /*0fac*/ 	.word	0x00000000
        /*0fb0*/ 	.short	0x010a
        /*0fb2*/ 	.byte	0x3f
	.zero		1


	//   ....[44]....
        /*0fb4*/ 	.word	0x00010aa0
        /*0fb8*/ 	.word	0x00000006
        /*0fbc*/ 	.word	0x00000000
        /*0fc0*/ 	.short	0x010a
        /*0fc2*/ 	.byte	0x3f
	.zero		1


	//   ....[45]....
        /*0fc4*/ 	.word	0x00010af0
        /*0fc8*/ 	.word	0x00000009
        /*0fcc*/ 	.word	0x00000000
        /*0fd0*/ 	.short	0x010a
        /*0fd2*/ 	.byte	0x3f
	.zero		1


	//   ....[46]....
        /*0fd4*/ 	.word	0x00010b40
        /*0fd8*/ 	.word	0x00000006
        /*0fdc*/ 	.word	0x00000000
        /*0fe0*/ 	.short	0x010a
        /*0fe2*/ 	.byte	0x3f
	.zero		1


	//   ....[47]....
        /*0fe4*/ 	.word	0x00010b90
        /*0fe8*/ 	.word	0x00000009
        /*0fec*/ 	.word	0x00000000
        /*0ff0*/ 	.short	0x010a
        /*0ff2*/ 	.byte	0x3f
	.zero		1


	//----- nvinfo : EIATTR_NUM_MBARRIERS
	.align		4
.L_30:
        /*0ff4*/ 	.byte	0x03, 0x38
        /*0ff6*/ 	.short	0x0014


	//----- nvinfo : EIATTR_EXIT_INSTR_OFFSETS
	.align		4
        /*0ff8*/ 	.byte	0x04, 0x1c
        /*0ffa*/ 	.short	(.L_32 - .L_31)


	//   ....[0]....
.L_31:
        /*0ffc*/ 	.word	0x00000aa0


	//   ....[1]....
        /*1000*/ 	.word	0x00001330


	//   ....[2]....
        /*1004*/ 	.word	0x0000ed00


	//   ....[3]....
        /*1008*/ 	.word	0x0000f290


	//   ....[4]....
        /*100c*/ 	.word	0x00010720


	//----- nvinfo : EIATTR_MAX_THREADS
	.align		4
.L_32:
        /*1010*/ 	.byte	0x04, 0x05
        /*1012*/ 	.short	(.L_34 - .L_33)
.L_33:
        /*1014*/ 	.word	0x00000180
        /*1018*/ 	.word	0x00000001
        /*101c*/ 	.word	0x00000001


	//----- nvinfo : EIATTR_CRS_STACK_SIZE
	.align		4
.L_34:
        /*1020*/ 	.byte	0x04, 0x1e
        /*1022*/ 	.short	(.L_36 - .L_35)
.L_35:
        /*1024*/ 	.word	0x00000000


	//----- nvinfo : EIATTR_CBANK_PARAM_SIZE
	.align		4
.L_36:
        /*1028*/ 	.byte	0x03, 0x19
        /*102a*/ 	.short	0x0470


	//----- nvinfo : EIATTR_PARAM_CBANK
	.align		4
        /*102c*/ 	.byte	0x04, 0x0a
        /*102e*/ 	.short	(.L_38 - .L_37)
	.align		4
.L_37:
        /*1030*/ 	.word	index@(.nv.constant0._ZN7cutlass13device_kernelINS_4gemm6kernel13GemmUniversalIN4cute5tupleIJiiiiEEENS1_10collective13CollectiveMmaINS1_37MainloopSm90TmaGmmaWarpSpecializedFP8ILi9ENS5_IJNS4_1CILi2EEESB_NSA_ILi1EEEEEENS1_35KernelTmaWarpSpecializedCooperativeEEENS5_IJNSA_ILi128EEENSA_ILi256EEENSA_ILi64EEEEEENS_12float_e4m3_tENS5_IJlSC_lEEESK_SL_NS4_8TiledMMAINS4_8MMA_AtomIJNS4_4SM904GMMA31MMA_64x256x32_F32E4M3E4M3_SS_TNILNSP_7ScaleInE1ELSR_1EEEEEENS4_6LayoutINS5_IJSB_SC_SC_EEENS5_IJSC_NSA_ILi0EEESW_EEEEENS5_IJNS4_10UnderscoreESZ_SZ_EEEEENS4_23SM90_TMA_LOAD_MULTICASTENS4_14ComposedLayoutINS4_7SwizzleILi2ELi4ELi3EEENS4_18smem_ptr_flag_bitsILi8EEENSU_INS5_IJNSA_ILi8EEESI_EEENS5_IJSI_SC_EEEEEEEvNS4_8identityES12_S1C_vS1D_EENS_8epilogue10collective6detail29Sm90TmaWarpSpecializedAdapterINS1G_15DefaultEpilogueISK_SL_SL_NS1F_6thread17LinearCombinationISK_Li1EffLNS1K_9ScaleType4KindE0ELNS_15FloatRoundStyleE2ESK_EENS1_15EpilogueDefaultEEEEEvvEEEEvNT_6ParamsE)
        /*1034*/ 	.short	0x0210
        /*1036*/ 	.short	0x0470


	//----- nvinfo : EIATTR_SW_WAR
	.align		4
.L_38:
        /*1038*/ 	.byte	0x04, 0x36
        /*103a*/ 	.short	(.L_40 - .L_39)
.L_39:
        /*103c*/ 	.word	0x00000008
.L_40:


//--------------------- .nv.callgraph             --------------------------
	.section	.nv.callgraph,"",@"SHT_CUDA_CALLGRAPH"
	.align	4
	.sectionentsize	8
	.align		4
        /*0000*/ 	.word	0x00000000
	.align		4
        /*0004*/ 	.word	0xffffffff
	.align		4
        /*0008*/ 	.word	0x00000000
	.align		4
        /*000c*/ 	.word	0xfffffffe
	.align		4
        /*0010*/ 	.word	0x00000000
	.align		4
        /*0014*/ 	.word	0xfffffffd
	.align		4
        /*0018*/ 	.word	0x00000000
	.align		4
        /*001c*/ 	.word	0xfffffffc


//--------------------- .nv.constant4             --------------------------
	.section	.nv.constant4,"a",@progbits
	.align	8
	.align		8
.nv.constant4:
        /*0000*/ 	.dword	_ZN40_INTERNAL_33e5123f_4_k_cu_9b66e872_192544cuda3std3__45__cpo5beginE
	.align		8
        /*0008*/ 	.dword	_ZN40_INTERNAL_33e5123f_4_k_cu_9b66e872_192544cuda3std3__45__cpo3endE
	.align		8
        /*0010*/ 	.dword	_ZN40_INTERNAL_33e5123f_4_k_cu_9b66e872_192544cuda3std3__45__cpo6cbeginE
	.align		8
        /*0018*/ 	.dword	_ZN40_INTERNAL_33e5123f_4_k_cu_9b66e872_192544cuda3std3__45__cpo4cendE
	.align		8
        /*0020*/ 	.dword	_ZN40_INTERNAL_33e5123f_4_k_cu_9b66e872_192544cuda3std3__442_GLOBAL__N__33e5123f_4_k_cu_9b66e872_192546ignoreE
	.align		8
        /*0028*/ 	.dword	_ZN40_INTERNAL_33e5123f_4_k_cu_9b66e872_192544cuda3std3__419piecewise_constructE
	.align		8
        /*0030*/ 	.dword	_ZN40_INTERNAL_33e5123f_4_k_cu_9b66e872_192544cuda3std3__48in_placeE
	.align		8
        /*0038*/ 	.dword	_ZN40_INTERNAL_33e5123f_4_k_cu_9b66e872_192544cuda3std6ranges3__45__cpo4swapE
	.align		8
        /*0040*/ 	.dword	_ZN40_INTERNAL_33e5123f_4_k_cu_9b66e872_192544cuda3std6ranges3__45__cpo9iter_moveE
	.align		8
        /*0048*/ 	.dword	_ZN40_INTERNAL_33e5123f_4_k_cu_9b66e872_192544cute7productE
	.align		8
        /*0050*/ 	.dword	_ZN40_INTERNAL_33e5123f_4_k_cu_9b66e872_192544cute1_E


//--------------------- .text._ZN7cutlass13device_kernelINS_4gemm6kernel13GemmUniversalIN4cute5tupleIJiiiiEEENS1_10collective13CollectiveMmaINS1_37MainloopSm90TmaGmmaWarpSpecializedFP8ILi9ENS5_IJNS4_1CILi2EEESB_NSA_ILi1EEEEEENS1_35KernelTmaWarpSpecializedCooperativeEEENS5_IJNSA_ILi128EEENSA_ILi256EEENSA_ILi64EEEEEENS_12float_e4m3_tENS5_IJlSC_lEEESK_SL_NS4_8TiledMMAINS4_8MMA_AtomIJNS4_4SM904GMMA31MMA_64x256x32_F32E4M3E4M3_SS_TNILNSP_7ScaleInE1ELSR_1EEEEEENS4_6LayoutINS5_IJSB_SC_SC_EEENS5_IJSC_NSA_ILi0EEESW_EEEEENS5_IJNS4_10UnderscoreESZ_SZ_EEEEENS4_23SM90_TMA_LOAD_MULTICASTENS4_14ComposedLayoutINS4_7SwizzleILi2ELi4ELi3EEENS4_18smem_ptr_flag_bitsILi8EEENSU_INS5_IJNSA_ILi8EEESI_EEENS5_IJSI_SC_EEEEEEEvNS4_8identityES12_S1C_vS1D_EENS_8epilogue10collective6detail29Sm90TmaWarpSpecializedAdapterINS1G_15DefaultEpilogueISK_SL_SL_NS1F_6thread17LinearCombinationISK_Li1EffLNS1K_9ScaleType4KindE0ELNS_15FloatRoundStyleE2ESK_EENS1_15EpilogueDefaultEEEEEvvEEEEvNT_6ParamsE --------------------------
	.section	.text._ZN7cutlass13device_kernelINS_4gemm6kernel13GemmUniversalIN4cute5tupleIJiiiiEEENS1_10collective13CollectiveMmaINS1_37MainloopSm90TmaGmmaWarpSpecializedFP8ILi9ENS5_IJNS4_1CILi2EEESB_NSA_ILi1EEEEEENS1_35KernelTmaWarpSpecializedCooperativeEEENS5_IJNSA_ILi128EEENSA_ILi256EEENSA_ILi64EEEEEENS_12float_e4m3_tENS5_IJlSC_lEEESK_SL_NS4_8TiledMMAINS4_8MMA_AtomIJNS4_4SM904GMMA31MMA_64x256x32_F32E4M3E4M3_SS_TNILNSP_7ScaleInE1ELSR_1EEEEEENS4_6LayoutINS5_IJSB_SC_SC_EEENS5_IJSC_NSA_ILi0EEESW_EEEEENS5_IJNS4_10UnderscoreESZ_SZ_EEEEENS4_23SM90_TMA_LOAD_MULTICASTENS4_14ComposedLayoutINS4_7SwizzleILi2ELi4ELi3EEENS4_18smem_ptr_flag_bitsILi8EEENSU_INS5_IJNSA_ILi8EEESI_EEENS5_IJSI_SC_EEEEEEEvNS4_8identityES12_S1C_vS1D_EENS_8epilogue10collective6detail29Sm90TmaWarpSpecializedAdapterINS1G_15DefaultEpilogueISK_SL_SL_NS1F_6thread17LinearCombinationISK_Li1EffLNS1K_9ScaleType4KindE0ELNS_15FloatRoundStyleE2ESK_EENS1_15EpilogueDefaultEEEEEvvEEEEvNT_6ParamsE,"ax",@progbits
	.align	128
.text._ZN7cutlass13device_kernelINS_4gemm6kernel13GemmUniversalIN4cute5tupleIJiiiiEEENS1_10collective13CollectiveMmaINS1_37MainloopSm90TmaGmmaWarpSpecializedFP8ILi9ENS5_IJNS4_1CILi2EEESB_NSA_ILi1EEEEEENS1_35KernelTmaWarpSpecializedCooperativeEEENS5_IJNSA_ILi128EEENSA_ILi256EEENSA_ILi64EEEEEENS_12float_e4m3_tENS5_IJlSC_lEEESK_SL_NS4_8TiledMMAINS4_8MMA_AtomIJNS4_4SM904GMMA31MMA_64x256x32_F32E4M3E4M3_SS_TNILNSP_7ScaleInE1ELSR_1EEEEEENS4_6LayoutINS5_IJSB_SC_SC_EEENS5_IJSC_NSA_ILi0EEESW_EEEEENS5_IJNS4_10UnderscoreESZ_SZ_EEEEENS4_23SM90_TMA_LOAD_MULTICASTENS4_14ComposedLayoutINS4_7SwizzleILi2ELi4ELi3EEENS4_18smem_ptr_flag_bitsILi8EEENSU_INS5_IJNSA_ILi8EEESI_EEENS5_IJSI_SC_EEEEEEEvNS4_8identityES12_S1C_vS1D_EENS_8epilogue10collective6detail29Sm90TmaWarpSpecializedAdapterINS1G_15DefaultEpilogueISK_SL_SL_NS1F_6thread17LinearCombinationISK_Li1EffLNS1K_9ScaleType4KindE0ELNS_15FloatRoundStyleE2ESK_EENS1_15EpilogueDefaultEEEEEvvEEEEvNT_6ParamsE:
        .type           _ZN7cutlass13device_kernelINS_4gemm6kernel13GemmUniversalIN4cute5tupleIJiiiiEEENS1_10collective13CollectiveMmaINS1_37MainloopSm90TmaGmmaWarpSpecializedFP8ILi9ENS5_IJNS4_1CILi2EEESB_NSA_ILi1EEEEEENS1_35KernelTmaWarpSpecializedCooperativeEEENS5_IJNSA_ILi128EEENSA_ILi256EEENSA_ILi64EEEEEENS_12float_e4m3_tENS5_IJlSC_lEEESK_SL_NS4_8TiledMMAINS4_8MMA_AtomIJNS4_4SM904GMMA31MMA_64x256x32_F32E4M3E4M3_SS_TNILNSP_7ScaleInE1ELSR_1EEEEEENS4_6LayoutINS5_IJSB_SC_SC_EEENS5_IJSC_NSA_ILi0EEESW_EEEEENS5_IJNS4_10UnderscoreESZ_SZ_EEEEENS4_23SM90_TMA_LOAD_MULTICASTENS4_14ComposedLayoutINS4_7SwizzleILi2ELi4ELi3EEENS4_18smem_ptr_flag_bitsILi8EEENSU_INS5_IJNSA_ILi8EEESI_EEENS5_IJSI_SC_EEEEEEEvNS4_8identityES12_S1C_vS1D_EENS_8epilogue10collective6detail29Sm90TmaWarpSpecializedAdapterINS1G_15DefaultEpilogueISK_SL_SL_NS1F_6thread17LinearCombinationISK_Li1EffLNS1K_9ScaleType4KindE0ELNS_15FloatRoundStyleE2ESK_EENS1_15EpilogueDefaultEEEEEvvEEEEvNT_6ParamsE,@function
        .size           _ZN7cutlass13device_kernelINS_4gemm6kernel13GemmUniversalIN4cute5tupleIJiiiiEEENS1_10collective13CollectiveMmaINS1_37MainloopSm90TmaGmmaWarpSpecializedFP8ILi9ENS5_IJNS4_1CILi2EEESB_NSA_ILi1EEEEEENS1_35KernelTmaWarpSpecializedCooperativeEEENS5_IJNSA_ILi128EEENSA_ILi256EEENSA_ILi64EEEEEENS_12float_e4m3_tENS5_IJlSC_lEEESK_SL_NS4_8TiledMMAINS4_8MMA_AtomIJNS4_4SM904GMMA31MMA_64x256x32_F32E4M3E4M3_SS_TNILNSP_7ScaleInE1ELSR_1EEEEEENS4_6LayoutINS5_IJSB_SC_SC_EEENS5_IJSC_NSA_ILi0EEESW_EEEEENS5_IJNS4_10UnderscoreESZ_SZ_EEEEENS4_23SM90_TMA_LOAD_MULTICASTENS4_14ComposedLayoutINS4_7SwizzleILi2ELi4ELi3EEENS4_18smem_ptr_flag_bitsILi8EEENSU_INS5_IJNSA_ILi8EEESI_EEENS5_IJSI_SC_EEEEEEEvNS4_8identityES12_S1C_vS1D_EENS_8epilogue10collective6detail29Sm90TmaWarpSpecializedAdapterINS1G_15DefaultEpilogueISK_SL_SL_NS1F_6thread17LinearCombinationISK_Li1EffLNS1K_9ScaleType4KindE0ELNS_15FloatRoundStyleE2ESK_EENS1_15EpilogueDefaultEEEEEvvEEEEvNT_6ParamsE,(.L_x_345 - _ZN7cutlass13device_kernelINS_4gemm6kernel13GemmUniversalIN4cute5tupleIJiiiiEEENS1_10collective13CollectiveMmaINS1_37MainloopSm90TmaGmmaWarpSpecializedFP8ILi9ENS5_IJNS4_1CILi2EEESB_NSA_ILi1EEEEEENS1_35KernelTmaWarpSpecializedCooperativeEEENS5_IJNSA_ILi128EEENSA_ILi256EEENSA_ILi64EEEEEENS_12float_e4m3_tENS5_IJlSC_lEEESK_SL_NS4_8TiledMMAINS4_8MMA_AtomIJNS4_4SM904GMMA31MMA_64x256x32_F32E4M3E4M3_SS_TNILNSP_7ScaleInE1ELSR_1EEEEEENS4_6LayoutINS5_IJSB_SC_SC_EEENS5_IJSC_NSA_ILi0EEESW_EEEEENS5_IJNS4_10UnderscoreESZ_SZ_EEEEENS4_23SM90_TMA_LOAD_MULTICASTENS4_14ComposedLayoutINS4_7SwizzleILi2ELi4ELi3EEENS4_18smem_ptr_flag_bitsILi8EEENSU_INS5_IJNSA_ILi8EEESI_EEENS5_IJSI_SC_EEEEEEEvNS4_8identityES12_S1C_vS1D_EENS_8epilogue10collective6detail29Sm90TmaWarpSpecializedAdapterINS1G_15DefaultEpilogueISK_SL_SL_NS1F_6thread17LinearCombinationISK_Li1EffLNS1K_9ScaleType4KindE0ELNS_15FloatRoundStyleE2ESK_EENS1_15EpilogueDefaultEEEEEvvEEEEvNT_6ParamsE)
        .other          _ZN7cutlass13device_kernelINS_4gemm6kernel13GemmUniversalIN4cute5tupleIJiiiiEEENS1_10collective13CollectiveMmaINS1_37MainloopSm90TmaGmmaWarpSpecializedFP8ILi9ENS5_IJNS4_1CILi2EEESB_NSA_ILi1EEEEEENS1_35KernelTmaWarpSpecializedCooperativeEEENS5_IJNSA_ILi128EEENSA_ILi256EEENSA_ILi64EEEEEENS_12float_e4m3_tENS5_IJlSC_lEEESK_SL_NS4_8TiledMMAINS4_8MMA_AtomIJNS4_4SM904GMMA31MMA_64x256x32_F32E4M3E4M3_SS_TNILNSP_7ScaleInE1ELSR_1EEEEEENS4_6LayoutINS5_IJSB_SC_SC_EEENS5_IJSC_NSA_ILi0EEESW_EEEEENS5_IJNS4_10UnderscoreESZ_SZ_EEEEENS4_23SM90_TMA_LOAD_MULTICASTENS4_14ComposedLayoutINS4_7SwizzleILi2ELi4ELi3EEENS4_18smem_ptr_flag_bitsILi8EEENSU_INS5_IJNSA_ILi8EEESI_EEENS5_IJSI_SC_EEEEEEEvNS4_8identityES12_S1C_vS1D_EENS_8epilogue10collective6detail29Sm90TmaWarpSpecializedAdapterINS1G_15DefaultEpilogueISK_SL_SL_NS1F_6thread17LinearCombinationISK_Li1EffLNS1K_9ScaleType4KindE0ELNS_15FloatRoundStyleE2ESK_EENS1_15EpilogueDefaultEEEEEvvEEEEvNT_6ParamsE,@"STO_CUDA_ENTRY STV_DEFAULT"
_ZN7cutlass13device_kernelINS_4gemm6kernel13GemmUniversalIN4cute5tupleIJiiiiEEENS1_10collective13CollectiveMmaINS1_37MainloopSm90TmaGmmaWarpSpecializedFP8ILi9ENS5_IJNS4_1CILi2EEESB_NSA_ILi1EEEEEENS1_35KernelTmaWarpSpecializedCooperativeEEENS5_IJNSA_ILi128EEENSA_ILi256EEENSA_ILi64EEEEEENS_12float_e4m3_tENS5_IJlSC_lEEESK_SL_NS4_8TiledMMAINS4_8MMA_AtomIJNS4_4SM904GMMA31MMA_64x256x32_F32E4M3E4M3_SS_TNILNSP_7ScaleInE1ELSR_1EEEEEENS4_6LayoutINS5_IJSB_SC_SC_EEENS5_IJSC_NSA_ILi0EEESW_EEEEENS5_IJNS4_10UnderscoreESZ_SZ_EEEEENS4_23SM90_TMA_LOAD_MULTICASTENS4_14ComposedLayoutINS4_7SwizzleILi2ELi4ELi3EEENS4_18smem_ptr_flag_bitsILi8EEENSU_INS5_IJNSA_ILi8EEESI_EEENS5_IJSI_SC_EEEEEEEvNS4_8identityES12_S1C_vS1D_EENS_8epilogue10collective6detail29Sm90TmaWarpSpecializedAdapterINS1G_15DefaultEpilogueISK_SL_SL_NS1F_6thread17LinearCombinationISK_Li1EffLNS1K_9ScaleType4KindE0ELNS_15FloatRoundStyleE2ESK_EENS1_15EpilogueDefaultEEEEEvvEEEEvNT_6ParamsE:
[----:B------:R-:W0:Y:S02]  /*0000*/  LDC R1, c[0x0][0x28] ;  /* 0x00000a00ff017b82 */ /* 0x000e240000000800 */
[----:B0-----:R-:W-:Y:S01]  /*0010*/  VIADD R1, R1, 0xfffffef8 ;  /* 0xfffffef801017836 */ /* 0x001fe20000000000 */
[----:B------:R-:W0:Y:S01]  /*0020*/  S2R R4, SR_TID.X ;  /* 0x0000000000047919 */ /* 0x000e220000002100 */
[----:B------:R-:W-:Y:S01]  /*0030*/  ELECT P0, URZ, PT ;  /* 0x00000000003f782f */ /* 0x000fe20003800000 */
[----:B------:R-:W-:Y:S01]  /*0040*/  BSSY B0, `(.L_x_0) ;  /* 0x0000015000007945 */ /* 0x000fe20003800000 */
[--C-:B0-----:R-:W-:Y:S02]  /*0050*/  SHF.R.U32.HI R0, RZ, 0x5, R4.reuse ;  /* 0x00000005ff007819 */ /* 0x101fe40000011604 */
[----:B------:R-:W-:-:S03]  /*0060*/  SHF.R.U32.HI R2, RZ, 0x7, R4 ;  /* 0x00000007ff027819 */ /* 0x000fc60000011604 */
[----:B------:R-:W0:Y:S04]  /*0070*/  SHFL.IDX PT, R3, R0, RZ, 0x1f ;  /* 0x00001fff00037589 */ /* 0x000e2800000e0000 */
[----:B------:R-:W1:Y:S01]  /*0080*/  SHFL.IDX PT, R2, R2, RZ, 0x1f ;  /* 0x00001fff02027589 */ /* 0x000e6200000e0000 */
[----:B0-----:R-:W-:Y:S02]  /*0090*/  R2UR UR4, R3 ;  /* 0x00000000030472ca */ /* 0x001fe400000e0000 */
[----:B-1----:R-:W-:-:S11]  /*00a0*/  R2UR UR6, R2 ;  /* 0x00000000020672ca */ /* 0x002fd600000e0000 */
[----:B------:R-:W-:Y:S02]  /*00b0*/  USHF.R.S32.HI UR5, URZ, 0x1f, UR4 ;  /* 0x0000001f3f057899 */ /* 0x000fe40008011404 */
[----:B------:R-:W-:Y:S02]  /*00c0*/  ISETP.NE.OR P0, PT, RZ, UR4, !P0 ;  /* 0x00000004ff007c0c */ /* 0x000fe4000c705670 */
[----:B------:R-:W-:-:S04]  /*00d0*/  ULEA.HI UR5, UR5, UR4, URZ, 0x2 ;  /* 0x0000000405057291 */ /* 0x000fc8000f8f103f */
[----:B------:R-:W-:-:S04]  /*00e0*/  ULOP3.LUT UR5, UR5, 0xfffffffc, URZ, 0xc0, !UPT ;  /* 0xfffffffc05057892 */ /* 0x000fc8000f8ec03f */
[----:B------:R-:W-:-:S03]  /*00f0*/  UIADD3 UR8, UR4, -UR5, URZ ;  /* 0x8000000504087290 */ /* 0x000fc6000fffe03f */
[----:B------:R-:W-:Y:S09]  /*0100*/  @P0 BRA `(.L_x_1) ;  /* 0x0000000000200947 */ /* 0x000ff20003800000 */
[----:B------:R-:W-:Y:S02]  /*0110*/  ULDC.64 UR4, c[0x0][0x198] ;  /* 0x0000660000047ab9 */ /* 0x000fe40000000a00 */
[----:B------:R-:W-:Y:S02]  /*0120*/  UIADD3 UR10, UP0, UR4, 0xf0, URZ ;  /* 0x000000f0040a7890 */ /* 0x000fe4000ff1e03f */
[----:B------:R-:W-:Y:S02]  /*0130*/  UIADD3 UR4, UP1, UR4, 0x1f0, URZ ;  /* 0x000001f004047890 */ /* 0x000fe4000ff3e03f */
[----:B------:R-:W-:Y:S02]  /*0140*/  UIADD3.X UR11, URZ, UR5, URZ, UP0, !UPT ;  /* 0x000000053f0b7290 */ /* 0x000fe400087fe43f */
[----:B------:R-:W-:-:S07]  /*0150*/  UIADD3.X UR5, URZ, UR5, URZ, UP1, !UPT ;  /* 0x000000053f057290 */ /* 0x000fce0008ffe43f */
[----:B------:R0:W-:Y:S02]  /*0160*/  UTMACCTL.PF [UR10] ;  /* 0x000000000a0079b9 */ /* 0x0001e40008040000 */
[----:B------:R0:W-:Y:S02]  /*0170*/  UTMACCTL.PF [UR4] ;  /* 0x00000000040079b9 */ /* 0x0001e40008040000 */
[----:B0-----:R-:W-:Y:S01]  /*0180*/  NOP ;  /* 0x0000000000007918 */ /* 0x001fe20000000000 */
.L_x_1:
[----:B------:R-:W-:Y:S05]  /*0190*/  BSYNC B0 ;  /* 0x0000000000007941 */ /* 0x000fea0003800000 */
.L_x_0:
[----:B------:R-:W0:Y:S01]  /*01a0*/  SHFL.IDX PT, R3, R0, RZ, 0x1f ;  /* 0x00001fff00037589 */ /* 0x000e2200000e0000 */
[----:B------:R-:W-:Y:S01]  /*01b0*/  UISETP.NE.AND UP0, UPT, UR8, 0x3, UPT ;  /* 0x000000030800788c */ /* 0x000fe2000bf05270 */
[----:B------:R-:W-:Y:S01]  /*01c0*/  ISETP.NE.AND P1, PT, RZ, UR6, PT ;  /* 0x00000006ff007c0c */ /* 0x000fe2000bf25270 */
[----:B------:R-:W-:Y:S02]  /*01d0*/  UIADD3 UR10, UR6, -0x1, URZ ;  /* 0xffffffff060a7890 */ /* 0x000fe4000fffe03f */
[----:B------:R-:W-:Y:S02]  /*01e0*/  UISETP.EQ.OR UP0, UPT, UR8, URZ, !UP0 ;  /* 0x0000003f0800728c */ /* 0x000fe4000c702670 */
[----:B------:R-:W-:Y:S02]  /*01f0*/  UISETP.GE.U32.AND UP1, UPT, UR10, 0x2, UPT ;  /* 0x000000020a00788c */ /* 0x000fe4000bf26070 */
[----:B------:R-:W-:-:S04]  /*0200*/  UISETP.EQ.AND UP0, UPT, UR6, URZ, UP0 ;  /* 0x0000003f0600728c */ /* 0x000fc80008702270 */
[----:B------:R-:W-:-:S04]  /*0210*/  USEL UR13, URZ, 0x1, !UP0 ;  /* 0x000000013f0d7887 */ /* 0x000fc8000c000000 */
[----:B------:R-:W-:Y:S01]  /*0220*/  USEL UR13, UR13, 0x2, UP1 ;  /* 0x000000020d0d7887 */ /* 0x000fe20008800000 */
[----:B0-----:R-:W-:-:S13]  /*0230*/  ISETP.NE.AND P0, PT, R3, RZ, PT ;  /* 0x000000ff0300720c */ /* 0x001fda0003f05270 */
[----:B------:R-:W-:Y:S05]  /*0240*/  @P0 BRA `(.L_x_2) ;  /* 0x00000000008c0947 */ /* 0x000fea0003800000 */
[----:B------:R-:W-:Y:S01]  /*0250*/  ELECT P0, URZ, PT ;  /* 0x00000000003f782f */ /* 0x000fe20003800000 */
[----:B------:R-:W-:-:S12]  /*0260*/  BSSY B0, `(.L_x_2) ;  /* 0x0000021000007945 */ /* 0x000fd80003800000 */
[----:B------:R-:W-:Y:S05]  /*0270*/  @!P0 BRA `(.L_x_3) ;  /* 0x00000000007c8947 */ /* 0x000fea0003800000 */
[----:B------:R-:W0:Y:S01]  /*0280*/  S2UR UR9, SR_CgaCtaId ;  /* 0x00000000000979c3 */ /* 0x000e220000008800 */
[----:B------:R-:W-:Y:S01]  /*0290*/  UMOV UR4, 0x400 ;  /* 0x0000040000047882 */ /* 0x000fe20000000000 */
[----:B------:R-:W-:Y:S01]  /*02a0*/  UMOV UR5, 0x1 ;  /* 0x0000000100057882 */ /* 0x000fe20000000000 */
[----:B------:R-:W-:Y:S02]  /*02b0*/  UMOV UR6, 0x6 ;  /* 0x0000000600067882 */ /* 0x000fe40000000000 */
[----:B------:R-:W-:-:S04]  /*02c0*/  UIADD3 UR6, -UR6, 0x100000, URZ ;  /* 0x0010000006067890 */ /* 0x000fc8000fffe13f */
[----:B------:R-:W-:Y:S02]  /*02d0*/  USHF.L.U32 UR7, UR6, 0xb, URZ ;  /* 0x0000000b06077899 */ /* 0x000fe4000800063f */
[----:B------:R-:W-:Y:S02]  /*02e0*/  USHF.L.U32 UR6, UR6, 0x1, URZ ;  /* 0x0000000106067899 */ /* 0x000fe4000800063f */
[----:B0-----:R-:W-:Y:S02]  /*02f0*/  ULEA UR9, UR9, UR4, 0x18 ;  /* 0x0000000409097291 */ /* 0x001fe4000f8ec03f */
[----:B------:R-:W-:-:S04]  /*0300*/  UIADD3 UR4, -UR5, 0x100000, URZ ;  /* 0x0010000005047890 */ /* 0x000fc8000fffe13f */
[----:B------:R-:W-:Y:S02]  /*0310*/  USHF.L.U32 UR5, UR4, 0xb, URZ ;  /* 0x0000000b04057899 */ /* 0x000fe4000800063f */
[----:B------:R-:W-:Y:S01]  /*0320*/  USHF.L.U32 UR4, UR4, 0x1, URZ ;  /* 0x0000000104047899 */ /* 0x000fe2000800063f */
[----:B------:R-:W0:Y:S11]  /*0330*/  FENCE.VIEW.ASYNC.S ;  /* 0x00000000000073c6 */ /* 0x000e360000000000 */
[----:B0-----:R0:W1:Y:S01]  /*0340*/  SYNCS.EXCH.64 URZ, [UR9], UR4 ;  /* 0x00000004093f75b2 */ /* 0x0010620008000100 */
[----:B------:R0:W2:Y:S01]  /*0350*/  SYNCS.EXCH.64 URZ, [UR9+0x48], UR6 ;  /* 0x00004806093f75b2 */ /* 0x0000a20008000100 */
[----:B------:R0:W3:Y:S01]  /*0360*/  SYNCS.EXCH.64 URZ, [UR9+0x8], UR4 ;  /* 0x00000804093f75b2 */ /* 0x0000e20008000100 */
[----:B------:R0:W4:Y:S01]  /*0370*/  SYNCS.EXCH.64 URZ, [UR9+0x50], UR6 ;  /* 0x00005006093f75b2 */ /* 0x0001220008000100 */
[----:B------:R0:W0:Y:S01]  /*0380*/  SYNCS.EXCH.64 URZ, [UR9+0x10], UR4 ;  /* 0x00001004093f75b2 */ /* 0x0000220008000100 */
        /* <DEDUP_REMOVED lines=13> */
[----:B------:R-:W-:Y:S01]  /*0460*/  NOP ;  /* 0x0000000000007918 */ /* 0x000fe20000000000 */
.L_x_3:
[----:B0-----:R-:W-:Y:S05]  /*0470*/  BSYNC B0 ;  /* 0x0000000000007941 */ /* 0x001fea0003800000 */
.L_x_2:
[----:B------:R-:W-:Y:S01]  /*0480*/  SHF.R.S32.HI R2, RZ, 0x1f, R4 ;  /* 0x0000001fff027819 */ /* 0x000fe20000011404 */
[----:B------:R-:W0:Y:S01]  /*0490*/  SHFL.IDX PT, R0, R0, RZ, 0x1f ;  /* 0x00001fff00007589 */ /* 0x000e2200000e0000 */
[----:B------:R-:W5:Y:S01]  /*04a0*/  S2UR UR9, SR_CTAID.X ;  /* 0x00000000000979c3 */ /* 0x000f620000002500 */
[----:B------:R-:W-:Y:S02]  /*04b0*/  ELECT P0, URZ, PT ;  /* 0x00000000003f782f */ /* 0x000fe40003800000 */
[----:B------:R-:W-:Y:S01]  /*04c0*/  LEA.HI R2, R2, R4, RZ, 0x7 ;  /* 0x0000000402027211 */ /* 0x000fe200078f38ff */
[----:B------:R-:W-:Y:S01]  /*04d0*/  ULDC UR4, c[0x0][0x150] ;  /* 0x0000540000047ab9 */ /* 0x000fe20000000800 */
[----:B------:R-:W-:Y:S01]  /*04e0*/  SHF.R.S32.HI R6, RZ, 0x1f, R3 ;  /* 0x0000001fff067819 */ /* 0x000fe20000011403 */
[----:B------:R-:W-:Y:S01]  /*04f0*/  NOP ;  /* 0x0000000000007918 */ /* 0x000fe20000000000 */
[----:B------:R-:W-:Y:S01]  /*0500*/  LOP3.LUT R2, R2, 0xffffff80, RZ, 0xc0, !PT ;  /* 0xffffff8002027812 */ /* 0x000fe200078ec0ff */
[----:B------:R-:W-:Y:S01]  /*0510*/  NOP ;  /* 0x0000000000007918 */ /* 0x000fe20000000000 */
[----:B------:R-:W-:Y:S01]  /*0520*/  LEA.HI R6, R6, R3, RZ, 0x2 ;  /* 0x0000000306067211 */ /* 0x000fe200078f10ff */
[----:B------:R-:W1:Y:S02]  /*0530*/  LDC R8, c[0x0][0x144] ;  /* 0x00005100ff087b82 */ /* 0x000e640000000800 */
[----:B------:R-:W-:Y:S01]  /*0540*/  IMAD.IADD R4, R4, 0x1, -R2 ;  /* 0x0000000104047824 */ /* 0x000fe200078e0a02 */
[----:B------:R-:W-:Y:S01]  /*0550*/  LOP3.LUT R6, R6, 0x3ffffffc, RZ, 0xc0, !PT ;  /* 0x3ffffffc06067812 */ /* 0x000fe200078ec0ff */
[----:B------:R-:W2:Y:S03]  /*0560*/  S2R R2, SR_CTAID.Y ;  /* 0x0000000000027919 */ /* 0x000ea60000002600 */
[----:B------:R-:W-:Y:S01]  /*0570*/  SHF.R.S32.HI R5, RZ, 0x1f, R4 ;  /* 0x0000001fff057819 */ /* 0x000fe20000011404 */
[----:B------:R-:W-:Y:S01]  /*0580*/  IMAD.IADD R6, R3, 0x1, -R6 ;  /* 0x0000000103067824 */ /* 0x000fe200078e0a06 */
[----:B------:R-:W3:Y:S02]  /*0590*/  LDC R11, c[0x0][0x148] ;  /* 0x00005200ff0b7b82 */ /* 0x000ee40000000800 */
[----:B------:R-:W-:-:S02]  /*05a0*/  LEA.HI R5, R5, R4, RZ, 0x3 ;  /* 0x0000000405057211 */ /* 0x000fc400078f18ff */
[----:B0-----:R-:W-:Y:S02]  /*05b0*/  ISETP.NE.OR P0, PT, R0, RZ, !P0 ;  /* 0x000000ff0000720c */ /* 0x001fe40004705670 */
[--C-:B------:R-:W-:Y:S02]  /*05c0*/  SHF.R.S32.HI R0, RZ, 0x3, R5.reuse ;  /* 0x00000003ff007819 */ /* 0x100fe40000011405 */
[----:B------:R-:W-:Y:S02]  /*05d0*/  SHF.R.S32.HI R5, RZ, 0x1f, R5 ;  /* 0x0000001fff057819 */ /* 0x000fe40000011405 */
[----:B-----5:R-:W-:Y:S02]  /*05e0*/  I2FP.F32.U32 R7, UR9 ;  /* 0x0000000900077c45 */ /* 0x020fe40008201000 */
[----:B------:R-:W-:-:S03]  /*05f0*/  LEA.HI R5, R5, R0, RZ, 0x2 ;  /* 0x0000000005057211 */ /* 0x000fc600078f10ff */
[----:B------:R-:W-:Y:S01]  /*0600*/  FMUL R7, R7, UR4 ;  /* 0x0000000407077c20 */ /* 0x000fe20008400000 */
[----:B------:R-:W-:Y:S01]  /*0610*/  LOP3.LUT R5, R5, 0xfffffffc, RZ, 0xc0, !PT ;  /* 0xfffffffc05057812 */ /* 0x000fe200078ec0ff */
[----:B------:R-:W-:Y:S01]  /*0620*/  VOTEU.ALL UP0, P0 ;  /* 0x00000000003f7886 */ /* 0x000fe20000000000 */
[----:B------:R-:W-:Y:S01]  /*0630*/  ULDC UR4, c[0x0][0x154] ;  /* 0x0000550000047ab9 */ /* 0x000fe20000000800 */
[----:B------:R-:W-:Y:S02]  /*0640*/  VOTEU.ALL UP1, P0 ;  /* 0x00000000003f7886 */ /* 0x000fe40000020000 */
[----:B------:R-:W0:Y:S01]  /*0650*/  F2I.U32.TRUNC.NTZ R7, R7 ;  /* 0x0000000700077305 */ /* 0x000e22000020f000 */
[----:B------:R-:W-:Y:S01]  /*0660*/  IMAD.IADD R5, R0, 0x1, -R5 ;  /* 0x0000000100057824 */ /* 0x000fe200078e0a05 */
[----:B------:R-:W5:Y:S01]  /*0670*/  @!UP0 S2UR UR7, SR_CgaCtaId ;  /* 0x00000000000789c3 */ /* 0x000f620000008800 */
[----:B------:R-:W-:Y:S02]  /*0680*/  @!UP0 UMOV UR6, 0x400 ;  /* 0x0000040000068882 */ /* 0x000fe40000000000 */
[----:B------:R-:W-:Y:S01]  /*0690*/  IMAD R5, R6, 0x4, R5 ;  /* 0x0000000406057824 */ /* 0x000fe200078e0205 */
[----:B--2---:R-:W-:-:S04]  /*06a0*/  I2FP.F32.U32 R9, R2 ;  /* 0x0000000200097245 */ /* 0x004fc80000201000 */
[----:B------:R-:W-:Y:S01]  /*06b0*/  LEA.HI R0, R5, R5, RZ, 0x1 ;  /* 0x0000000505007211 */ /* 0x000fe200078f08ff */
[----:B------:R-:W-:Y:S01]  /*06c0*/  FMUL R9, R9, UR4 ;  /* 0x0000000409097c20 */ /* 0x000fe20008400000 */
[----:B------:R-:W-:Y:S02]  /*06d0*/  UMOV UR4, 0x20 ;  /* 0x0000002000047882 */ /* 0x000fe40000000000 */
[----:B------:R-:W-:Y:S01]  /*06e0*/  LOP3.LUT R6, R0, 0xfffffffe, RZ, 0xc0, !PT ;  /* 0xfffffffe00067812 */ /* 0x000fe200078ec0ff */
[----:B0-----:R-:W-:Y:S01]  /*06f0*/  IMAD.MOV R13, RZ, RZ, -R7 ;  /* 0x000000ffff0d7224 */ /* 0x001fe200078e0a07 */
[----:B------:R-:W-:-:S04]  /*0700*/  @!UP0 UIADD3 UR4, -UR4, 0x100000, URZ ;  /* 0x0010000004048890 */ /* 0x000fc8000fffe13f */
[----:B------:R-:W-:Y:S02]  /*0710*/  @!UP0 USHF.L.U32 UR5, UR4, 0xb, URZ ;  /* 0x0000000b04058899 */ /* 0x000fe4000800063f */
[----:B------:R-:W-:Y:S01]  /*0720*/  @!UP0 USHF.L.U32 UR4, UR4, 0x1, URZ ;  /* 0x0000000104048899 */ /* 0x000fe2000800063f */
[----:B------:R-:W0:Y:S01]  /*0730*/  F2I.U32.TRUNC.NTZ R9, R9 ;  /* 0x0000000900097305 */ /* 0x000e22000020f000 */
[----:B-1----:R-:W-:Y:S02]  /*0740*/  IMAD R0, R8, R13, UR9 ;  /* 0x0000000908007e24 */ /* 0x002fe4000f8e020d */
[C---:B------:R-:W-:Y:S02]  /*0750*/  IMAD.IADD R7, R5.reuse, 0x1, -R6 ;  /* 0x0000000105077824 */ /* 0x040fe400078e0a06 */
[----:B------:R-:W-:-:S03]  /*0760*/  IMAD.SHL.U32 R6, R5, 0x4, RZ ;  /* 0x0000000405067824 */ /* 0x000fc600078e00ff */
[----:B------:R-:W-:Y:S01]  /*0770*/  ISETP.NE.AND P2, PT, R7, R0, PT ;  /* 0x000000000700720c */ /* 0x000fe20003f45270 */
[----:B-----5:R-:W-:Y:S01]  /*0780*/  @!UP0 ULEA UR6, UR7, UR6, 0x18 ;  /* 0x0000000607068291 */ /* 0x020fe2000f8ec03f */
[----:B------:R-:W-:Y:S01]  /*0790*/  LOP3.LUT R10, R5, 0xc, R6, 0x78, !PT ;  /* 0x0000000c050a7812 */ /* 0x000fe200078e7806 */
[----:B------:R-:W1:Y:S01]  /*07a0*/  LDC R7, c[0x0][0x140] ;  /* 0x00005000ff077b82 */ /* 0x000e620000000800 */
[----:B------:R-:W-:Y:S01]  /*07b0*/  VOTEU.ALL UP0, P0 ;  /* 0x00000000003f7886 */ /* 0x000fe20000000000 */
[----:B------:R-:W-:Y:S01]  /*07c0*/  LOP3.LUT P0, RZ, R4, 0x7, RZ, 0xc0, !PT ;  /* 0x0000000704ff7812 */ /* 0x000fe2000780c0ff */
[----:B0-----:R-:W-:Y:S01]  /*07d0*/  IMAD.MOV R12, RZ, RZ, -R9 ;  /* 0x000000ffff0c7224 */ /* 0x001fe200078e0a09 */
[----:B------:R0:W-:Y:S01]  /*07e0*/  STL [R1+0x7c], R10 ;  /* 0x00007c0a01007387 */ /* 0x0001e20000100800 */
[----:B------:R-:W-:Y:S01]  /*07f0*/  IMAD.MOV.U32 R4, RZ, RZ, 0x1 ;  /* 0x00000001ff047424 */ /* 0x000fe200078e00ff */
[----:B------:R-:W-:Y:S01]  /*0800*/  ISETP.LT.U32.AND P0, PT, R10, 0x4, !P0 ;  /* 0x000000040a00780c */ /* 0x000fe20004701070 */
[----:B---3--:R-:W-:-:S03]  /*0810*/  IMAD R6, R11, R12, R2 ;  /* 0x0000000c0b067224 */ /* 0x008fc600078e0202 */
[----:B------:R-:W-:Y:S01]  /*0820*/  @P2 LEA.HI R5, R10, R10, RZ, 0x1 ;  /* 0x0000000a0a052211 */ /* 0x000fe200078f08ff */
[----:B------:R-:W2:Y:S02]  /*0830*/  FENCE.VIEW.ASYNC.S ;  /* 0x00000000000073c6 */ /* 0x000ea40000000000 */
[----:B--2---:R0:W2:Y:S01]  /*0840*/  @!UP0 SYNCS.EXCH.64 URZ, [UR6+0xa0], UR4 ;  /* 0x0000a004063f85b2 */ /* 0x0040a20008000100 */
[----:B------:R-:W-:-:S04]  /*0850*/  @P2 SHF.R.S32.HI R5, RZ, 0x1, R5 ;  /* 0x00000001ff052819 */ /* 0x000fc80000011405 */
[----:B------:R-:W-:Y:S02]  /*0860*/  @P2 ISETP.NE.AND P3, PT, R5, R6, PT ;  /* 0x000000060500220c */ /* 0x000fe40003f65270 */
[----:B------:R-:W-:Y:S02]  /*0870*/  SEL R5, RZ, 0x1, !P0 ;  /* 0x00000001ff057807 */ /* 0x000fe40004000000 */
[----:B------:R-:W-:Y:S02]  /*0880*/  @P2 SEL R4, RZ, 0x1, P3 ;  /* 0x00000001ff042807 */ /* 0x000fe40001800000 */
[----:B-1----:R-:W-:Y:S02]  /*0890*/  ISETP.EQ.U32.AND P4, PT, R7, 0x1, PT ;  /* 0x000000010700780c */ /* 0x002fe40003f82070 */
[----:B------:R-:W-:Y:S01]  /*08a0*/  LOP3.LUT R4, R4, R5, RZ, 0xc0, !PT ;  /* 0x0000000504047212 */ /* 0x000fe200078ec0ff */
[----:B------:R0:W1:Y:S01]  /*08b0*/  @!UP1 SYNCS.EXCH.64 URZ, [UR6+0xa8], UR4 ;  /* 0x0000a804063f95b2 */ /* 0x0000620008000100 */
[----:B------:R-:W-:-:S03]  /*08c0*/  NOP ;  /* 0x0000000000007918 */ /* 0x000fc60000000000 */
[----:B------:R0:W-:Y:S06]  /*08d0*/  STL [R1+0x78], R4 ;  /* 0x0000780401007387 */ /* 0x0001ec0000100800 */
[----:B--2---:R-:W-:Y:S05]  /*08e0*/  @!P4 BRA `(.L_x_4) ;  /* 0x000000000008c947 */ /* 0x004fea0003800000 */
[----:B-1--4-:R-:W-:Y:S01]  /*08f0*/  UCGABAR_ARV ;  /* 0x00000000000079c7 */ /* 0x012fe20008000000 */
[----:B------:R-:W-:Y:S05]  /*0900*/  BRA `(.L_x_5) ;  /* 0x0000000000047947 */ /* 0x000fea0003800000 */
.L_x_4:
[----:B-1--4-:R-:W-:Y:S01]  /*0910*/  NOP ;  /* 0x0000000000007918 */ /* 0x012fe20000000000 */
.L_x_5:
[----:B------:R-:W1:Y:S01]  /*0920*/  LDC R3, c[0x0][0x65c] ;  /* 0x00019700ff037b82 */ /* 0x000e620000000800 */
[----:B0-----:R-:W-:Y:S02]  /*0930*/  IMAD.U32 R4, RZ, RZ, UR9 ;  /* 0x00000009ff047e24 */ /* 0x001fe4000f8e00ff */
[----:B------:R-:W-:Y:S01]  /*0940*/  IMAD.MOV.U32 R5, RZ, RZ, RZ ;  /* 0x000000ffff057224 */ /* 0x000fe200078e00ff */
[----:B-1----:R-:W-:-:S13]  /*0950*/  ISETP.NE.AND P2, PT, R3, 0x1, PT ;  /* 0x000000010300780c */ /* 0x002fda0003f45270 */
[----:B------:R-:W0:Y:S01]  /*0960*/  @P2 LDC R7, c[0x0][0x10] ;  /* 0x00000400ff072b82 */ /* 0x000e220000000800 */
[----:B------:R-:W-:Y:S02]  /*0970*/  @P2 IMAD.MOV.U32 R3, RZ, RZ, RZ ;  /* 0x000000ffff032224 */ /* 0x000fe400078e00ff */
[----:B------:R-:W-:-:S05]  /*0980*/  @P2 IMAD.MOV.U32 R13, RZ, RZ, RZ ;  /* 0x000000ffff0d2224 */ /* 0x000fca00078e00ff */
[----:B------:R-:W1:Y:S01]  /*0990*/  @!P2 LDC R9, c[0x0][0xc] ;  /* 0x00000300ff09ab82 */ /* 0x000e620000000800 */
[----:B0-----:R-:W-:-:S04]  /*09a0*/  @P2 IMAD.WIDE.U32 R6, R7, UR9, R2 ;  /* 0x0000000907062c25 */ /* 0x001fc8000f8e0002 */
[----:B------:R-:W-:Y:S02]  /*09b0*/  @P2 IMAD.MOV.U32 R19, RZ, RZ, R6 ;  /* 0x000000ffff132224 */ /* 0x000fe400078e0006 */
[----:B------:R-:W-:Y:S02]  /*09c0*/  @P2 IMAD.IADD R23, R7, 0x1, R13 ;  /* 0x0000000107172824 */ /* 0x000fe400078e020d */
[----:B-1----:R-:W-:-:S04]  /*09d0*/  @!P2 IMAD.WIDE.U32 R4, R2, R9, R4 ;  /* 0x000000090204a225 */ /* 0x002fc800078e0004 */
[----:B------:R-:W-:Y:S02]  /*09e0*/  @!P2 IMAD.MOV.U32 R19, RZ, RZ, R4 ;  /* 0x000000ffff13a224 */ /* 0x000fe400078e0004 */
[----:B------:R-:W-:-:S03]  /*09f0*/  @!P2 IMAD.MOV.U32 R23, RZ, RZ, R5 ;  /* 0x000000ffff17a224 */ /* 0x000fc600078e0005 */
[----:B------:R0:W-:Y:S04]  /*0a00*/  STL [R1+0x84], R19 ;  /* 0x0000841301007387 */ /* 0x0001e80000100800 */
[----:B------:R0:W-:Y:S01]  /*0a10*/  STL [R1+0x80], R23 ;  /* 0x0000801701007387 */ /* 0x0001e20000100800 */
[----:B------:R-:W-:Y:S05]  /*0a20*/  @!P4 BRA `(.L_x_6) ;  /* 0x00000000000cc947 */ /* 0x000fea0003800000 */
[----:B------:R-:W-:Y:S01]  /*0a30*/  UCGABAR_WAIT ;  /* 0x0000000000007dc7 */ /* 0x000fe20008000000 */
[----:B------:R-:W-:Y:S01]  /*0a40*/  CCTL.IVALL ;  /* 0x00000000ff00798f */ /* 0x000fe20002000000 */
[----:B------:R-:W-:Y:S05]  /*0a50*/  BRA `(.L_x_7) ;  /* 0x0000000000047947 */ /* 0x000fea0003800000 */
.L_x_6:
[----:B------:R-:W-:Y:S06]  /*0a60*/  BAR.SYNC.DEFER_BLOCKING 0x0 ;  /* 0x0000000000007b1d */ /* 0x000fec0000010000 */
.L_x_7:
[----:B------:R-:W-:Y:S05]  /*0a70*/  @!P1 BRA `(.L_x_8) ;  /* 0x000000e000a49947 */ /* 0x000fea0003800000 */
[----:B------:R-:W-:-:S06]  /*0a80*/  UISETP.GT.U32.AND UP0, UPT, UR10, 0x1, UPT ;  /* 0x000000010a00788c */ /* 0x000fcc000bf04070 */
[----:B------:R-:W-:-:S13]  /*0a90*/  PLOP3.LUT P0, PT, PT, PT, UP0, 0x80, 0x0 ;  /* 0x000000000000781c */ /* 0x000fda0003f0f008 */
[----:B------:R-:W-:Y:S05]  /*0aa0*/  @P0 EXIT ;  /* 0x000000000000094d */ /* 0x000fea0003800000 */
[----:B------:R-:W-:Y:S01]  /*0ab0*/  IMAD.MOV.U32 R6, RZ, RZ, -0x1 ;  /* 0xffffffffff067424 */ /* 0x000fe200078e00ff */
[----:B------:R-:W-:Y:S01]  /*0ac0*/  ULDC.64 UR4, c[0x0][0x650] ;  /* 0x0001940000047ab9 */ /* 0x000fe20000000a00 */
[----:B------:R-:W-:Y:S01]  /*0ad0*/  IMAD.MOV.U32 R5, RZ, RZ, -0x1 ;  /* 0xffffffffff057424 */ /* 0x000fe200078e00ff */
[----:B------:R-:W-:Y:S01]  /*0ae0*/  ISETP.GE.U32.AND P0, PT, R19, UR4, PT ;  /* 0x0000000413007c0c */ /* 0x000fe2000bf06070 */
[----:B------:R-:W-:Y:S01]  /*0af0*/  UMOV UR22, 0xffffffff ;  /* 0xffffffff00167882 */ /* 0x000fe20000000000 */
[----:B------:R1:W-:Y:S01]  /*0b00*/  STL [R1+0x8c], R6 ;  /* 0x00008c0601007387 */ /* 0x0003e20000100800 */
[----:B------:R-:W-:Y:S02]  /*0b10*/  PRMT R4, RZ, 0x7610, R4 ;  /* 0x00007610ff047816 */ /* 0x000fe40000000004 */
[----:B------:R-:W-:Y:S01]  /*0b20*/  ISETP.GE.U32.AND.EX P0, PT, R23, UR5, PT, P0 ;  /* 0x0000000517007c0c */ /* 0x000fe2000bf06100 */
[----:B------:R1:W-:-:S12]  /*0b30*/  STL [R1+0x88], R5 ;  /* 0x0000880501007387 */ /* 0x0003d80000100800 */
[----:B-1----:R-:W-:Y:S05]  /*0b40*/  @P0 BRA `(.L_x_9) ;  /* 0x0000000400380947 */ /* 0x002fea0003800000 */
[----:B------:R-:W1:Y:S01]  /*0b50*/  LDC.64 R14, c[0x0][0x628] ;  /* 0x00018a00ff0e7b82 */ /* 0x000e620000000a00 */
[----:B------:R-:W-:Y:S02]  /*0b60*/  IMAD.MOV.U32 R4, RZ, RZ, R19 ;  /* 0x000000ffff047224 */ /* 0x000fe400078e0013 */
[----:B------:R-:W-:-:S05]  /*0b70*/  IMAD.MOV.U32 R5, RZ, RZ, R23 ;  /* 0x000000ffff057224 */ /* 0x000fca00078e0017 */
[----:B------:R-:W2:Y:S08]  /*0b80*/  LDC R10, c[0x0][0x630] ;  /* 0x00018c00ff0a7b82 */ /* 0x000eb00000000800 */
[----:B------:R-:W3:Y:S01]  /*0b90*/  LDC.64 R16, c[0x0][0x620] ;  /* 0x00018800ff107b82 */ /* 0x000ee20000000a00 */
[----:B-1----:R-:W-:-:S04]  /*0ba0*/  ISETP.NE.U32.AND P0, PT, R14, RZ, PT ;  /* 0x000000ff0e00720c */ /* 0x002fc80003f05070 */
[----:B------:R-:W-:-:S13]  /*0bb0*/  ISETP.NE.AND.EX P0, PT, R15, RZ, PT, P0 ;  /* 0x000000ff0f00720c */ /* 0x000fda0003f05300 */
[----:B--23--:R-:W-:Y:S05]  /*0bc0*/  @!P0 BRA `(.L_x_10) ;  /* 0x0000000000288947 */ /* 0x00cfea0003800000 */
[----:B------:R-:W1:Y:S02]  /*0bd0*/  LDC R9, c[0x0][0x634] ;  /* 0x00018d00ff097b82 */ /* 0x000e640000000800 */
[----:B-1----:R-:W-:-:S05]  /*0be0*/  IADD3 R9, P0, R19, R9, RZ ;  /* 0x0000000913097210 */ /* 0x002fca0007f1e0ff */
[----:B------:R-:W-:-:S04]  /*0bf0*/  IMAD.X R13, RZ, RZ, R23, P0 ;  /* 0x000000ffff0d7224 */ /* 0x000fc800000e0617 */
[----:B------:R-:W-:-:S04]  /*0c00*/  IMAD.WIDE.U32 R4, R13, R14, RZ ;  /* 0x0000000e0d047225 */ /* 0x000fc800078e00ff */
[----:B------:R-:W-:-:S04]  /*0c10*/  IMAD.WIDE.U32 R6, P0, R9, R15, R4 ;  /* 0x0000000f09067225 */ /* 0x000fc80007800004 */
[----:B------:R-:W-:-:S04]  /*0c20*/  IMAD.WIDE.U32 R4, R9, R14, RZ ;  /* 0x0000000e09047225 */ /* 0x000fc800078e00ff */
[----:B------:R-:W-:Y:S01]  /*0c30*/  IMAD.X R9, RZ, RZ, RZ, P0 ;  /* 0x000000ffff097224 */ /* 0x000fe200000e06ff */
[----:B------:R-:W-:Y:S01]  /*0c40*/  IADD3 RZ, P0, R5, R6, RZ ;  /* 0x0000000605ff7210 */ /* 0x000fe20007f1e0ff */
[----:B------:R-:W-:-:S04]  /*0c50*/  IMAD.MOV.U32 R8, RZ, RZ, R7 ;  /* 0x000000ffff087224 */ /* 0x000fc800078e0007 */
[----:B------:R-:W-:-:S08]  /*0c60*/  IMAD.WIDE.U32.X R4, R13, R15, R8, P0 ;  /* 0x0000000f0d047225 */ /* 0x000fd000000e0408 */
.L_x_10:
[----:B------:R-:W1:Y:S01]  /*0c70*/  LDC.64 R20, c[0x0][0x640] ;  /* 0x00019000ff147b82 */ /* 0x000e620000000a00 */
[-C--:B------:R-:W-:Y:S01]  /*0c80*/  SHF.R.U64 R22, R4, R10.reuse, R5 ;  /* 0x0000000a04167219 */ /* 0x080fe20000001205 */
[----:B------:R-:W-:Y:S01]  /*0c90*/  IMAD.MOV.U32 R4, RZ, RZ, R19 ;  /* 0x000000ffff047224 */ /* 0x000fe200078e0013 */
[----:B------:R-:W-:Y:S01]  /*0ca0*/  SHF.R.U32.HI R3, RZ, R10, R5 ;  /* 0x0000000aff037219 */ /* 0x000fe20000011605 */
[----:B------:R-:W-:Y:S01]  /*0cb0*/  IMAD.MOV.U32 R5, RZ, RZ, R23 ;  /* 0x000000ffff057224 */ /* 0x000fe200078e0017 */
[----:B------:R-:W-:Y:S01]  /*0cc0*/  IADD3 R7, P0, RZ, -R22, RZ ;  /* 0x80000016ff077210 */ /* 0x000fe20007f1e0ff */
[----:B0-----:R-:W-:Y:S02]  /*0cd0*/  IMAD R23, R11, R12, R2 ;  /* 0x0000000c0b177224 */ /* 0x001fe400078e0202 */
[----:B------:R-:W0:Y:S01]  /*0ce0*/  LDC R8, c[0x0][0x618] ;  /* 0x00018600ff087b82 */ /* 0x000e220000000800 */
[----:B------:R-:W-:Y:S02]  /*0cf0*/  IMAD.MOV.U32 R11, RZ, RZ, 0x1 ;  /* 0x00000001ff0b7424 */ /* 0x000fe400078e00ff */
[----:B------:R-:W-:-:S02]  /*0d00*/  IMAD.X R3, RZ, RZ, ~R3, P0 ;  /* 0x000000ffff037224 */ /* 0x000fc400000e0e03 */
[----:B------:R-:W-:-:S03]  /*0d10*/  IMAD.WIDE.U32 R4, R7, R16, R4 ;  /* 0x0000001007047225 */ /* 0x000fc600078e0004 */
[----:B------:R-:W2:Y:S01]  /*0d20*/  LDC R14, c[0x0][0x608] ;  /* 0x00018200ff0e7b82 */ /* 0x000ea20000000800 */
[----:B------:R-:W-:-:S04]  /*0d30*/  IMAD R6, R3, R16, RZ ;  /* 0x0000001003067224 */ /* 0x000fc800078e02ff */
[----:B------:R-:W-:-:S03]  /*0d40*/  IMAD R3, R7, R17, R6 ;  /* 0x0000001107037224 */ /* 0x000fc600078e0206 */
[----:B------:R-:W3:Y:S01]  /*0d50*/  LDC R18, c[0x0][0x658] ;  /* 0x00019600ff127b82 */ /* 0x000ee20000000800 */
[----:B------:R-:W-:Y:S01]  /*0d60*/  IMAD.IADD R3, R5, 0x1, R3 ;  /* 0x0000000105037824 */ /* 0x000fe200078e0203 */
[----:B-1----:R-:W-:Y:S01]  /*0d70*/  ISETP.NE.U32.AND P0, PT, R20, RZ, PT ;  /* 0x000000ff1400720c */ /* 0x002fe20003f05070 */
[----:B------:R-:W-:-:S03]  /*0d80*/  IMAD.MOV.U32 R5, RZ, RZ, -0x1 ;  /* 0xffffffffff057424 */ /* 0x000fc600078e00ff */
[----:B------:R-:W-:Y:S02]  /*0d90*/  ISETP.NE.AND.EX P0, PT, R21, RZ, PT, P0 ;  /* 0x000000ff1500720c */ /* 0x000fe40003f05300 */
[----:B------:R-:W1:Y:S01]  /*0da0*/  LDC R13, c[0x0][0x600] ;  /* 0x00018000ff0d7b82 */ /* 0x000e620000000800 */
[-CC-:B0-----:R-:W-:Y:S02]  /*0db0*/  SHF.R.U64 R10, R4, R8.reuse, R3.reuse ;  /* 0x00000008040a7219 */ /* 0x181fe40000001203 */
[----:B------:R-:W-:-:S05]  /*0dc0*/  SHF.R.U32.HI R3, RZ, R8, R3 ;  /* 0x00000008ff037219 */ /* 0x000fca0000011603 */
[----:B------:R-:W0:Y:S01]  /*0dd0*/  LDC R15, c[0x0][0x648] ;  /* 0x00019200ff0f7b82 */ /* 0x000e220000000800 */
[-CC-:B--2---:R-:W-:Y:S02]  /*0de0*/  SHF.R.U64 R19, R10, R14.reuse, R3.reuse ;  /* 0x0000000e0a137219 */ /* 0x184fe40000001203 */
[----:B------:R-:W-:-:S05]  /*0df0*/  SHF.R.U32.HI R3, RZ, R14, R3 ;  /* 0x0000000eff037219 */ /* 0x000fca0000011603 */
[----:B------:R-:W2:Y:S01]  /*0e00*/  LDC R17, c[0x0][0x638] ;  /* 0x00018e00ff117b82 */ /* 0x000ea20000000800 */
[-C--:B---3--:R-:W-:Y:S02]  /*0e10*/  SHF.L.U32 R2, R5, R18.reuse, RZ ;  /* 0x0000001205027219 */ /* 0x088fe400000006ff */
[--C-:B------:R-:W-:Y:S02]  /*0e20*/  SHF.R.U64 R12, R19, R18, R3.reuse ;  /* 0x00000012130c7219 */ /* 0x100fe40000001203 */
[----:B------:R-:W-:Y:S02]  /*0e30*/  LOP3.LUT R8, RZ, R2, RZ, 0x33, !PT ;  /* 0x00000002ff087212 */ /* 0x000fe400078e33ff */
[----:B------:R-:W-:Y:S01]  /*0e40*/  SHF.R.U32.HI R3, RZ, R18, R3 ;  /* 0x00000012ff037219 */ /* 0x000fe20000011603 */
[----:B------:R-:W3:Y:S01]  /*0e50*/  LDC R16, c[0x0][0x610] ;  /* 0x00018400ff107b82 */ /* 0x000ee20000000800 */
[----:B------:R-:W-:Y:S01]  /*0e60*/  IMAD.MOV.U32 R2, RZ, RZ, R12 ;  /* 0x000000ffff027224 */ /* 0x000fe200078e000c */
[----:B------:R-:W-:Y:S06]  /*0e70*/  @!P0 BRA `(.L_x_11) ;  /* 0x0000000000288947 */ /* 0x000fec0003800000 */
[----:B------:R-:W4:Y:S02]  /*0e80*/  LDC R7, c[0x0][0x64c] ;  /* 0x00019300ff077b82 */ /* 0x000f240000000800 */
[----:B----4-:R-:W-:-:S05]  /*0e90*/  IADD3 R7, P0, R12, R7, RZ ;  /* 0x000000070c077210 */ /* 0x010fca0007f1e0ff */
        /* <DEDUP_REMOVED lines=8> */
.L_x_11:
[----:B0-----:R-:W-:Y:S01]  /*0f20*/  SHF.R.U64 R4, R2, R15, R3 ;  /* 0x0000000f02047219 */ /* 0x001fe20000001203 */
[----:B-1----:R-:W-:Y:S01]  /*0f30*/  VIADD R5, R13, 0xffffffff ;  /* 0xffffffff0d057836 */ /* 0x002fe20000000000 */
[----:B------:R-:W-:Y:S02]  /*0f40*/  SHF.L.U32 R2, R11, R18, RZ ;  /* 0x000000120b027219 */ /* 0x000fe400000006ff */
[----:B------:R-:W-:Y:S01]  /*0f50*/  LOP3.LUT R3, R19, R8, RZ, 0xc0, !PT ;  /* 0x0000000813037212 */ /* 0x000fe200078ec0ff */
[----:B------:R-:W-:Y:S01]  /*0f60*/  IMAD.MOV R6, RZ, RZ, -R4 ;  /* 0x000000ffff067224 */ /* 0x000fe200078e0a04 */
[----:B------:R-:W-:Y:S02]  /*0f70*/  SEL R0, R0, R23, !P2 ;  /* 0x0000001700007207 */ /* 0x000fe40005000000 */
[----:B------:R-:W-:Y:S01]  /*0f80*/  LOP3.LUT R5, R10, R5, RZ, 0xc0, !PT ;  /* 0x000000050a057212 */ /* 0x000fe200078ec0ff */
[----:B------:R-:W-:Y:S01]  /*0f90*/  IMAD R3, R2, R4, R3 ;  /* 0x0000000402037224 */ /* 0x000fe200078e0203 */
[----:B------:R-:W-:Y:S01]  /*0fa0*/  R2UR UR22, R22 ;  /* 0x00000000161672ca */ /* 0x000fe200000e0000 */
[----:B--2---:R-:W-:-:S02]  /*0fb0*/  IMAD R2, R6, R17, R12 ;  /* 0x0000001106027224 */ /* 0x004fc400078e020c */
[----:B---3--:R-:W-:Y:S02]  /*0fc0*/  IMAD R0, R3, R16, R0 ;  /* 0x0000001003007224 */ /* 0x008fe400078e0200 */
[----:B------:R-:W-:Y:S02]  /*0fd0*/  IMAD R3, R2, R13, R5 ;  /* 0x0000000d02037224 */ /* 0x000fe400078e0205 */
[----:B------:R-:W-:-:S03]  /*0fe0*/  IMAD.MOV.U32 R4, RZ, RZ, 0x1 ;  /* 0x00000001ff047424 */ /* 0x000fc600078e00ff */
[----:B------:R-:W-:Y:S02]  /*0ff0*/  SEL R2, R3, R0, !P2 ;  /* 0x0000000003027207 */ /* 0x000fe40005000000 */
[----:B------:R-:W-:-:S03]  /*1000*/  SEL R0, R0, R3, !P2 ;  /* 0x0000000300007207 */ /* 0x000fc60005000000 */
[----:B------:R1:W-:Y:S04]  /*1010*/  STL [R1+0x88], R2 ;  /* 0x0000880201007387 */ /* 0x0003e80000100800 */
[----:B------:R1:W-:Y:S02]  /*1020*/  STL [R1+0x8c], R0 ;  /* 0x00008c0001007387 */ /* 0x0003e40000100800 */
.L_x_9:
[----:B------:R-:W-:-:S08]  /*1030*/  NOP ;  /* 0x0000000000007918 */ /* 0x000fd00000000000 */
[----:B------:R-:W2:Y:S02]  /*1040*/  USETMAXREG.TRY_ALLOC.CTAPOOL UP0, 0xe8 ;  /* 0x000000e8000079c8 */ /* 0x000ea40008000600 */
[----:B--2---:R-:W-:-:S13]  /*1050*/  PLOP3.LUT P0, PT, PT, PT, UP0, 0x80, 0x0 ;  /* 0x000000000000781c */ /* 0x004fda0003f0f008 */
[----:B------:R-:W-:Y:S05]  /*1060*/  @!P0 BRA `(.L_x_9) ;  /* 0xfffffffc00f08947 */ /* 0x000fea000383ffff */
[----:B------:R-:W-:Y:S01]  /*1070*/  ULDC.64 UR4, c[0x0][0x598] ;  /* 0x0001660000047ab9 */ /* 0x000fe20000000a00 */
[----:B------:R-:W-:Y:S01]  /*1080*/  ULDC.64 UR16, c[0x0][0x208] ;  /* 0x0000820000107ab9 */ /* 0x000fe20000000a00 */
[----:B------:R-:W-:-:S04]  /*1090*/  ISETP.NE.U32.AND P0, PT, RZ, UR4, PT ;  /* 0x00000004ff007c0c */ /* 0x000fc8000bf05070 */
[----:B------:R-:W-:-:S13]  /*10a0*/  ISETP.NE.AND.EX P0, PT, RZ, UR5, PT, P0 ;  /* 0x00000005ff007c0c */ /* 0x000fda000bf05300 */
[----:B------:R-:W-:Y:S05]  /*10b0*/  @!P0 BRA `(.L_x_12) ;  /* 0x0000000000208947 */ /* 0x000fea0003800000 */
[----:B-1----:R-:W1:Y:S02]  /*10c0*/  LDC.64 R2, c[0x0][0x598] ;  /* 0x00016600ff027b82 */ /* 0x002e640000000a00 */
[----:B-1----:R-:W2:Y:S02]  /*10d0*/  LDG.E.64 R2, desc[UR16][R2.64] ;  /* 0x0000001002027981 */ /* 0x002ea4000c1e1b00 */
[----:B--2---:R-:W-:-:S04]  /*10e0*/  ISETP.NE.U32.AND P0, PT, R2, RZ, PT ;  /* 0x000000ff0200720c */ /* 0x004fc80003f05070 */
[----:B------:R-:W-:-:S13]  /*10f0*/  ISETP.NE.AND.EX P0, PT, R3, RZ, PT, P0 ;  /* 0x000000ff0300720c */ /* 0x000fda0003f05300 */
[----:B------:R-:W-:Y:S05]  /*1100*/  @!P0 BRA `(.L_x_12) ;  /* 0x00000000000c8947 */ /* 0x000fea0003800000 */
[----:B------:R-:W2:Y:S02]  /*1110*/  LD.E R2, desc[UR16][R2.64] ;  /* 0x0000001002027980 */ /* 0x000ea4000c101900 */
[----:B--2---:R-:W-:Y:S01]  /*1120*/  R2UR UR20, R2 ;  /* 0x00000000021472ca */ /* 0x004fe200000e0000 */
[----:B------:R-:W-:-:S14]  /*1130*/  BRA `(.L_x_13) ;  /* 0x0000000000247947 */ /* 0x000fdc0003800000 */
.L_x_12:
[----:B------:R-:W-:Y:S02]  /*1140*/  ULDC.64 UR4, c[0x0][0x588] ;  /* 0x0001620000047ab9 */ /* 0x000fe40000000a00 */
[----:B------:R-:W-:-:S04]  /*1150*/  ISETP.NE.U32.AND P0, PT, RZ, UR4, PT ;  /* 0x00000004ff007c0c */ /* 0x000fc8000bf05070 */
[----:B------:R-:W-:-:S13]  /*1160*/  ISETP.NE.AND.EX P0, PT, RZ, UR5, PT, P0 ;  /* 0x00000005ff007c0c */ /* 0x000fda000bf05300 */
[----:B------:R-:W-:Y:S05]  /*1170*/  @!P0 BRA `(.L_x_14) ;  /* 0x0000000000108947 */ /* 0x000fea0003800000 */
[----:B-1----:R-:W1:Y:S02]  /*1180*/  LDC.64 R2, c[0x0][0x588] ;  /* 0x00016200ff027b82 */ /* 0x002e640000000a00 */
[----:B-1----:R-:W2:Y:S02]  /*1190*/  LDG.E R2, desc[UR16][R2.64] ;  /* 0x0000001002027981 */ /* 0x002ea4000c1e1900 */
[----:B--2---:R-:W-:Y:S01]  /*11a0*/  R2UR UR20, R2 ;  /* 0x00000000021472ca */ /* 0x004fe200000e0000 */
[----:B------:R-:W-:-:S14]  /*11b0*/  BRA `(.L_x_13) ;  /* 0x0000000000047947 */ /* 0x000fdc0003800000 */
.L_x_14:
[----:B------:R-:W-:-:S05]  /*11c0*/  ULDC UR20, c[0x0][0x580] ;  /* 0x0001600000147ab9 */ /* 0x000fca0000000800 */
.L_x_13:
[----:B------:R-:W-:Y:S02]  /*11d0*/  ULDC.64 UR4, c[0x0][0x5a0] ;  /* 0x0001680000047ab9 */ /* 0x000fe40000000a00 */
        /* <DEDUP_REMOVED lines=11> */
.L_x_15:
        /* <DEDUP_REMOVED lines=8> */
.L_x_17:
[----:B------:R-:W-:-:S05]  /*1310*/  ULDC UR19, c[0x0][0x584] ;  /* 0x0001610000137ab9 */ /* 0x000fca0000000800 */
.L_x_16:
[----:B------:R-:W-:-:S13]  /*1320*/  LOP3.LUT P0, RZ, R4, 0xff, RZ, 0xc0, !PT ;  /* 0x000000ff04ff7812 */ /* 0x000fda000780c0ff */
[----:B------:R-:W-:Y:S05]  /*1330*/  @!P0 EXIT ;  /* 0x000000000000894d */ /* 0x000fea0003800000 */
[----:B------:R-:W-:Y:S01]  /*1340*/  ULDC UR4, c[0x0][0x28c] ;  /* 0x0000a30000047ab9 */ /* 0x000fe20000000800 */
[----:B------:R-:W-:Y:S02]  /*1350*/  ULOP3.LUT UR21, UR13, 0x1, URZ, 0xfc, !UPT ;  /* 0x000000010d157892 */ /* 0x000fe4000f8efc3f */
[----:B------:R-:W-:-:S04]  /*1360*/  UIADD3 UR4, UR4, 0x3f, URZ ;  /* 0x0000003f04047890 */ /* 0x000fc8000fffe03f */
[----:B------:R-:W-:-:S04]  /*1370*/  USHF.R.S32.HI UR5, URZ, 0x1f, UR4 ;  /* 0x0000001f3f057899 */ /* 0x000fc80008011404 */
[----:B------:R-:W-:-:S03]  /*1380*/  ULEA.HI UR5, UR5, UR4, URZ, 0x6 ;  /* 0x0000000405057291 */ /* 0x000fc6000f8f303f */
[----:B------:R-:W-:Y:S01]  /*1390*/  UMOV UR4, URZ ;  /* 0x0000003f00047c82 */ /* 0x000fe20008000000 */
[----:B------:R-:W-:-:S03]  /*13a0*/  USHF.R.S32.HI UR12, URZ, 0x6, UR5 ;  /* 0x000000063f0c7899 */ /* 0x000fc60008011405 */
[----:B------:R-:W-:-:S09]  /*13b0*/  UMOV UR5, URZ ;  /* 0x0000003f00057c82 */ /* 0x000fd20008000000 */
.L_x_300:
[----:B-1----:R-:W1:Y:S01]  /*13c0*/  S2R R0, SR_TID.X ;  /* 0x0000000000007919 */ /* 0x002e620000002100 */
[----:B--2---:R-:W2:Y:S01]  /*13d0*/  S2UR UR11, SR_CgaCtaId ;  /* 0x00000000000b79c3 */ /* 0x004ea20000008800 */
[----:B------:R-:W-:Y:S01]  /*13e0*/  UMOV UR14, 0x400 ;  /* 0x00000400000e7882 */ /* 0x000fe20000000000 */
[----:B------:R-:W-:Y:S01]  /*13f0*/  UMOV UR6, URZ ;  /* 0x0000003f00067c82 */ /* 0x000fe20008000000 */
[----:B------:R-:W-:Y:S01]  /*1400*/  STL [R1+0x74], RZ ;  /* 0x000074ff01007387 */ /* 0x000fe20000100800 */
[----:B------:R-:W-:Y:S01]  /*1410*/  UMOV UR7, URZ ;  /* 0x0000003f00077c82 */ /* 0x000fe20008000000 */
[----:B------:R-:W-:Y:S01]  /*1420*/  UMOV UR8, URZ ;  /* 0x0000003f00087c82 */ /* 0x000fe20008000000 */
[----:B------:R-:W-:Y:S01]  /*1430*/  UMOV UR18, UR5 ;  /* 0x0000000500127c82 */ /* 0x000fe20008000000 */
[----:B------:R-:W-:Y:S01]  /*1440*/  STL [R1+0x70], RZ ;  /* 0x000070ff01007387 */ /* 0x000fe20000100800 */
[----:B---3--:R-:W3:Y:S01]  /*1450*/  LDC R2, c[0x0][0x28c] ;  /* 0x0000a300ff027b82 */ /* 0x008ee20000000800 */
[----:B------:R-:W-:-:S02]  /*1460*/  CS2R R4, SRZ ;  /* 0x0000000000047805 */ /* 0x000fc4000001ff00 */
[----:B------:R-:W-:Y:S01]  /*1470*/  CS2R R6, SRZ ;  /* 0x0000000000067805 */ /* 0x000fe2000001ff00 */
[----:B------:R-:W-:Y:S01]  /*1480*/  STL [R1+0x6c], RZ ;  /* 0x00006cff01007387 */ /* 0x000fe20000100800 */
[----:B------:R-:W-:Y:S02]  /*1490*/  CS2R R8, SRZ ;  /* 0x0000000000087805 */ /* 0x000fe4000001ff00 */
[----:B------:R-:W-:Y:S02]  /*14a0*/  CS2R R10, SRZ ;  /* 0x00000000000a7805 */ /* 0x000fe4000001ff00 */
[----:B------:R-:W-:Y:S01]  /*14b0*/  CS2R R12, SRZ ;  /* 0x00000000000c7805 */ /* 0x000fe2000001ff00 */
[----:B------:R-:W-:Y:S01]  /*14c0*/  STL [R1+0x68], RZ ;  /* 0x000068ff01007387 */ /* 0x000fe20000100800 */
[----:B------:R-:W-:Y:S02]  /*14d0*/  CS2R R14, SRZ ;  /* 0x00000000000e7805 */ /* 0x000fe4000001ff00 */
[----:B------:R-:W-:-:S02]  /*14e0*/  CS2R R16, SRZ ;  /* 0x0000000000107805 */ /* 0x000fc4000001ff00 */
[----:B0-----:R-:W-:Y:S01]  /*14f0*/  CS2R R18, SRZ ;  /* 0x0000000000127805 */ /* 0x001fe2000001ff00 */
[----:B------:R-:W-:Y:S01]  /*1500*/  STL [R1+0x64], RZ ;  /* 0x000064ff01007387 */ /* 0x000fe20000100800 */
[----:B------:R-:W-:Y:S02]  /*1510*/  CS2R R20, SRZ ;  /* 0x0000000000147805 */ /* 0x000fe4000001ff00 */
[----:B------:R-:W-:Y:S02]  /*1520*/  CS2R R22, SRZ ;  /* 0x0000000000167805 */ /* 0x000fe4000001ff00 */
[----:B------:R-:W-:Y:S01]  /*1530*/  CS2R R152, SRZ ;  /* 0x0000000000987805 */ /* 0x000fe2000001ff00 */
[----:B------:R-:W-:Y:S01]  /*1540*/  STL [R1+0x60], RZ ;  /* 0x000060ff01007387 */ /* 0x000fe20000100800 */
[----:B--2---:R-:W-:Y:S01]  /*1550*/  ULEA UR14, UR11, UR14, 0x18 ;  /* 0x0000000e0b0e7291 */ /* 0x004fe2000f8ec03f */
[----:B------:R-:W-:Y:S02]  /*1560*/  CS2R R154, SRZ ;  /* 0x00000000009a7805 */ /* 0x000fe4000001ff00 */
[----:B------:R-:W-:Y:S01]  /*1570*/  CS2R R156, SRZ ;  /* 0x00000000009c7805 */ /* 0x000fe2000001ff00 */
[----:B------:R-:W-:Y:S01]  /*1580*/  STL [R1+0x5c], RZ ;  /* 0x00005cff01007387 */ /* 0x000fe20000100800 */
[----:B------:R-:W-:-:S02]  /*1590*/  CS2R R158, SRZ ;  /* 0x00000000009e7805 */ /* 0x000fc4000001ff00 */
[----:B------:R-:W-:Y:S02]  /*15a0*/  CS2R R160, SRZ ;  /* 0x0000000000a07805 */ /* 0x000fe4000001ff00 */
[----:B------:R-:W-:Y:S02]  /*15b0*/  CS2R R162, SRZ ;  /* 0x0000000000a27805 */ /* 0x000fe4000001ff00 */
[----:B-1----:R-:W-:Y:S01]  /*15c0*/  LOP3.LUT R0, R0, 0x80, RZ, 0xc0, !PT ;  /* 0x0000008000007812 */ /* 0x002fe200078ec0ff */
[----:B------:R-:W-:Y:S01]  /*15d0*/  STL [R1+0x58], RZ ;  /* 0x000058ff01007387 */ /* 0x000fe20000100800 */
[----:B---3--:R-:W-:Y:S02]  /*15e0*/  ISETP.GE.AND P0, PT, R2, 0x1, PT ;  /* 0x000000010200780c */ /* 0x008fe40003f06270 */
[----:B------:R-:W-:Y:S02]  /*15f0*/  CS2R R2, SRZ ;  /* 0x0000000000027805 */ /* 0x000fe4000001ff00 */
[----:B------:R-:W-:Y:S01]  /*1600*/  SHF.R.U32.HI R0, RZ, 0x7, R0 ;  /* 0x00000007ff007819 */ /* 0x000fe20000011600 */
[----:B------:R-:W-:Y:S01]  /*1610*/  STL [R1+0x54], RZ ;  /* 0x000054ff01007387 */ /* 0x000fe20000100800 */
[----:B------:R-:W-:-:S02]  /*1620*/  CS2R R164, SRZ ;  /* 0x0000000000a47805 */ /* 0x000fc4000001ff00 */
[----:B------:R-:W-:Y:S02]  /*1630*/  CS2R R166, SRZ ;  /* 0x0000000000a67805 */ /* 0x000fe4000001ff00 */
[----:B------:R-:W-:Y:S01]  /*1640*/  CS2R R168, SRZ ;  /* 0x0000000000a87805 */ /* 0x000fe2000001ff00 */
[----:B------:R-:W-:Y:S01]  /*1650*/  STL [R1+0x50], RZ ;  /* 0x000050ff01007387 */ /* 0x000fe20000100800 */
[----:B------:R-:W-:Y:S02]  /*1660*/  CS2R R170, SRZ ;  /* 0x0000000000aa7805 */ /* 0x000fe4000001ff00 */
[----:B------:R-:W-:Y:S02]  /*1670*/  CS2R R172, SRZ ;  /* 0x0000000000ac7805 */ /* 0x000fe4000001ff00 */
[----:B------:R-:W-:Y:S01]  /*1680*/  CS2R R174, SRZ ;  /* 0x0000000000ae7805 */ /* 0x000fe2000001ff00 */
[----:B------:R-:W0:Y:S01]  /*1690*/  SHFL.IDX PT, R0, R0, RZ, 0x1f ;  /* 0x00001fff00007589 */ /* 0x000e2200000e0000 */
[----:B------:R-:W-:-:S02]  /*16a0*/  CS2R R176, SRZ ;  /* 0x0000000000b07805 */ /* 0x000fc4000001ff00 */
[----:B------:R-:W-:Y:S02]  /*16b0*/  CS2R R178, SRZ ;  /* 0x0000000000b27805 */ /* 0x000fe4000001ff00 */
[----:B------:R-:W-:Y:S01]  /*16c0*/  CS2R R180, SRZ ;  /* 0x0000000000b47805 */ /* 0x000fe2000001ff00 */
[----:B------:R1:W-:Y:S01]  /*16d0*/  STL [R1+0x4c], RZ ;  /* 0x00004cff01007387 */ /* 0x0003e20000100800 */
[----:B------:R-:W-:Y:S02]  /*16e0*/  CS2R R182, SRZ ;  /* 0x0000000000b67805 */ /* 0x000fe4000001ff00 */
[----:B------:R-:W-:Y:S02]  /*16f0*/  CS2R R184, SRZ ;  /* 0x0000000000b87805 */ /* 0x000fe4000001ff00 */
[----:B------:R-:W-:Y:S01]  /*1700*/  CS2R R186, SRZ ;  /* 0x0000000000ba7805 */ /* 0x000fe2000001ff00 */
[----:B------:R1:W-:Y:S01]  /*1710*/  STL [R1+0x48], RZ ;  /* 0x000048ff01007387 */ /* 0x0003e20000100800 */
        /* <DEDUP_REMOVED lines=14> */
[----:B------:R-:W-:Y:S02]  /*1800*/  CS2R R210, SRZ ;  /* 0x0000000000d27805 */ /* 0x000fe4000001ff00 */
[----:B0-----:R-:W-:Y:S01]  /*1810*/  R2UR UR9, R0 ;  /* 0x00000000000972ca */ /* 0x001fe200000e0000 */
[----:B------:R1:W-:Y:S01]  /*1820*/  STL [R1+0x38], RZ ;  /* 0x000038ff01007387 */ /* 0x0003e20000100800 */
[----:B------:R-:W-:Y:S01]  /*1830*/  IMAD.MOV.U32 R0, RZ, RZ, RZ ;  /* 0x000000ffff007224 */ /* 0x000fe200078e00ff */
[----:B------:R-:W-:-:S02]  /*1840*/  CS2R R212, SRZ ;  /* 0x0000000000d47805 */ /* 0x000fc4000001ff00 */
[----:B------:R-:W-:Y:S01]  /*1850*/  CS2R R214, SRZ ;  /* 0x0000000000d67805 */ /* 0x000fe2000001ff00 */
[----:B------:R1:W-:Y:S01]  /*1860*/  STL [R1+0x34], RZ ;  /* 0x000034ff01007387 */ /* 0x0003e20000100800 */
[----:B------:R-:W-:Y:S02]  /*1870*/  CS2R R216, SRZ ;  /* 0x0000000000d87805 */ /* 0x000fe4000001ff00 */
[----:B------:R-:W-:Y:S02]  /*1880*/  CS2R R218, SRZ ;  /* 0x0000000000da7805 */ /* 0x000fe4000001ff00 */
[----:B------:R-:W-:Y:S01]  /*1890*/  CS2R R220, SRZ ;  /* 0x0000000000dc7805 */ /* 0x000fe2000001ff00 */
[----:B------:R1:W-:Y:S01]  /*18a0*/  STL [R1+0x30], RZ ;  /* 0x000030ff01007387 */ /* 0x0003e20000100800 */
[----:B------:R-:W-:Y:S02]  /*18b0*/  CS2R R222, SRZ ;  /* 0x0000000000de7805 */ /* 0x000fe4000001ff00 */
[----:B------:R-:W-:Y:S01]  /*18c0*/  CS2R R224, SRZ ;  /* 0x0000000000e07805 */ /* 0x000fe2000001ff00 */
[----:B------:R-:W-:Y:S01]  /*18d0*/  IMAD.MOV.U32 R226, RZ, RZ, RZ ;  /* 0x000000ffffe27224 */ /* 0x000fe200078e00ff */
[----:B------:R1:W-:Y:S01]  /*18e0*/  STL [R1+0x2c], RZ ;  /* 0x00002cff01007387 */ /* 0x0003e20000100800 */
[----:B------:R-:W-:Y:S01]  /*18f0*/  ULEA.HI UR10, UR9, UR9, URZ, 0x1 ;  /* 0x00000009090a7291 */ /* 0x000fe2000f8f083f */
[----:B------:R-:W-:Y:S01]  /*1900*/  IMAD.U32 R227, RZ, RZ, UR4 ;  /* 0x00000004ffe37e24 */ /* 0x000fe2000f8e00ff */
[----:B------:R-:W-:Y:S01]  /*1910*/  CS2R R24, SRZ ;  /* 0x0000000000187805 */ /* 0x000fe2000001ff00 */
[----:B------:R1:W-:Y:S01]  /*1920*/  STL [R1+0x28], RZ ;  /* 0x000028ff01007387 */ /* 0x0003e20000100800 */
[----:B------:R-:W-:Y:S01]  /*1930*/  ULOP3.LUT UR10, UR10, 0xffffe, URZ, 0xc0, !UPT ;  /* 0x000ffffe0a0a7892 */ /* 0x000fe2000f8ec03f */
[----:B------:R-:W-:-:S02]  /*1940*/  CS2R R26, SRZ ;  /* 0x00000000001a7805 */ /* 0x000fc4000001ff00 */
[----:B------:R-:W-:Y:S01]  /*1950*/  CS2R R28, SRZ ;  /* 0x00000000001c7805 */ /* 0x000fe2000001ff00 */
[----:B------:R1:W-:Y:S01]  /*1960*/  STL [R1+0x24], RZ ;  /* 0x000024ff01007387 */ /* 0x0003e20000100800 */
[----:B------:R-:W-:Y:S01]  /*1970*/  UIADD3 UR10, UR9, -UR10, URZ ;  /* 0x8000000a090a7290 */ /* 0x000fe2000fffe03f */
[----:B----4-:R-:W-:Y:S02]  /*1980*/  CS2R R30, SRZ ;  /* 0x00000000001e7805 */ /* 0x010fe4000001ff00 */
[----:B------:R-:W-:Y:S01]  /*1990*/  CS2R R32, SRZ ;  /* 0x0000000000207805 */ /* 0x000fe2000001ff00 */
[----:B------:R1:W-:Y:S01]  /*19a0*/  STL [R1+0x20], RZ ;  /* 0x000020ff01007387 */ /* 0x0003e20000100800 */
[----:B------:R-:W-:Y:S01]  /*19b0*/  ULEA UR10, UR10, UR14, 0xc ;  /* 0x0000000e0a0a7291 */ /* 0x000fe2000f8e603f */
[----:B------:R-:W-:Y:S02]  /*19c0*/  CS2R R34, SRZ ;  /* 0x0000000000227805 */ /* 0x000fe4000001ff00 */
[----:B------:R-:W-:Y:S01]  /*19d0*/  CS2R R36, SRZ ;  /* 0x0000000000247805 */ /* 0x000fe2000001ff00 */
[----:B------:R1:W-:Y:S01]  /*19e0*/  STL [R1+0x1c], RZ ;  /* 0x00001cff01007387 */ /* 0x0003e20000100800 */
[----:B------:R-:W-:Y:S01]  /*19f0*/  UIADD3 UR10, UR10, 0x180, URZ ;  /* 0x000001800a0a7890 */ /* 0x000fe2000fffe03f */
[----:B------:R-:W-:-:S02]  /*1a00*/  CS2R R38, SRZ ;  /* 0x0000000000267805 */ /* 0x000fc4000001ff00 */
[----:B------:R-:W-:Y:S01]  /*1a10*/  CS2R R40, SRZ ;  /* 0x0000000000287805 */ /* 0x000fe2000001ff00 */
[----:B------:R1:W-:Y:S01]  /*1a20*/  STL [R1+0x18], RZ ;  /* 0x000018ff01007387 */ /* 0x0003e20000100800 */
[----:B------:R-:W-:Y:S01]  /*1a30*/  USHF.R.U32.HI UR10, URZ, 0x4, UR10 ;  /* 0x000000043f0a7899 */ /* 0x000fe2000801160a */
[----:B------:R-:W-:Y:S02]  /*1a40*/  CS2R R42, SRZ ;  /* 0x00000000002a7805 */ /* 0x000fe4000001ff00 */
[----:B------:R-:W-:Y:S01]  /*1a50*/  CS2R R44, SRZ ;  /* 0x00000000002c7805 */ /* 0x000fe2000001ff00 */
[----:B------:R1:W-:Y:S01]  /*1a60*/  STL [R1+0x14], RZ ;  /* 0x000014ff01007387 */ /* 0x0003e20000100800 */
[----:B------:R-:W-:Y:S01]  /*1a70*/  ULOP3.LUT UR15, UR10, 0x3fff, URZ, 0xc0, !UPT ;  /* 0x00003fff0a0f7892 */ /* 0x000fe2000f8ec03f */
        /* <DEDUP_REMOVED lines=18> */
[----:B------:R1:W-:Y:S01]  /*1ba0*/  STL [R1], RZ ;  /* 0x000000ff01007387 */ /* 0x0003e20000100800 */
[----:B------:R-:W-:-:S02]  /*1bb0*/  CS2R R74, SRZ ;  /* 0x00000000004a7805 */ /* 0x000fc4000001ff00 */
[----:B------:R-:W-:Y:S02]  /*1bc0*/  CS2R R76, SRZ ;  /* 0x00000000004c7805 */ /* 0x000fe4000001ff00 */
[----:B------:R-:W-:Y:S02]  /*1bd0*/  CS2R R78, SRZ ;  /* 0x00000000004e7805 */ /* 0x000fe4000001ff00 */
[----:B------:R-:W-:Y:S02]  /*1be0*/  CS2R R80, SRZ ;  /* 0x0000000000507805 */ /* 0x000fe4000001ff00 */
[----:B------:R-:W-:Y:S02]  /*1bf0*/  CS2R R82, SRZ ;  /* 0x0000000000527805 */ /* 0x000fe4000001ff00 */
[----:B------:R-:W-:Y:S02]  /*1c00*/  CS2R R84, SRZ ;  /* 0x0000000000547805 */ /* 0x000fe4000001ff00 */
        /* <DEDUP_REMOVED lines=32> */
[----:B------:R-:W-:Y:S01]  /*1e10*/  CS2R R150, SRZ ;  /* 0x0000000000967805 */ /* 0x000fe2000001ff00 */
[----:B-1----:R-:W-:Y:S06]  /*1e20*/  @!P0 BRA `(.L_x_18) ;  /* 0x0000001000688947 */ /* 0x002fec0003800000 */
[----:B------:R-:W-:-:S06]  /*1e30*/  UISETP.NE.AND UP0, UPT, UR21, 0x3, UPT ;  /* 0x000000031500788c */ /* 0x000fcc000bf05270 */
[----:B------:R-:W-:-:S13]  /*1e40*/  PLOP3.LUT P1, PT, PT, PT, UP0, 0x80, 0x0 ;  /* 0x000000000000781c */ /* 0x000fda0003f2f008 */
[----:B------:R-:W-:Y:S05]  /*1e50*/  @!P1 BRA `(.L_x_19) ;  /* 0x0000000000049947 */ /* 0x000fea0003800000 */
[----:B------:R-:W-:Y:S01]  /*1e60*/  BPT.TRAP 0x1 ;  /* 0x000000040000795c */ /* 0x000fe20000300000 */
.L_x_19:
[----:B------:R-:W-:Y:S01]  /*1e70*/  ULEA UR6, UR5, UR14, 0x3 ;  /* 0x0000000e05067291 */ /* 0x000fe2000f8e183f */
[----:B------:R-:W-:-:S05]  /*1e80*/  IMAD.U32 R0, RZ, RZ, UR4 ;  /* 0x00000004ff007e24 */ /* 0x000fca000f8e00ff */
[----:B------:R-:W-:-:S04]  /*1e90*/  SHF.L.U32 R0, R0, 0x1f, RZ ;  /* 0x0000001f00007819 */ /* 0x000fc800000006ff */
[----:B------:R0:W1:Y:S01]  /*1ea0*/  SYNCS.PHASECHK.TRANS64.TRYWAIT P0, [UR6], R0 ;  /* 0x00000000ff0075a7 */ /* 0x0000620008000146 */
[----:B------:R-:W-:Y:S05]  /*1eb0*/  @!P1 BRA `(.L_x_20) ;  /* 0x0000000000049947 */ /* 0x000fea0003800000 */
[----:B------:R-:W-:Y:S01]  /*1ec0*/  BPT.TRAP 0x1 ;  /* 0x000000040000795c */ /* 0x000fe20000300000 */
.L_x_20:
[----:B-1----:R-:W-:Y:S05]  /*1ed0*/  @P0 BRA `(.L_x_21) ;  /* 0x0000000000080947 */ /* 0x002fea0003800000 */
[----:B------:R-:W1:Y:S02]  /*1ee0*/  SYNCS.PHASECHK.TRANS64.TRYWAIT P0, [UR6], R0 ;  /* 0x00000000ff0075a7 */ /* 0x000e640008000146 */
[----:B-1----:R-:W-:Y:S05]  /*1ef0*/  @!P0 BRA `(.L_x_22) ;  /* 0x000000e8000c8947 */ /* 0x002fea0003800000 */
.L_x_21:
[----:B------:R-:W-:Y:S01]  /*1f00*/  UIADD3 UR6, UR14, 0x12180, URZ ;  /* 0x000121800e067890 */ /* 0x000fe2000fffe03f */
[----:B------:R-:W-:Y:S01]  /*1f10*/  WARPGROUP.ARRIVE ;  /* 0x00000000000079c5 */ /* 0x000fe20000000000 */
[----:B------:R-:W-:Y:S01]  /*1f20*/  ULOP3.LUT UR8, UR15, 0x10000, URZ, 0xfc, !UPT ;  /* 0x000100000f087892 */ /* 0x000fe2000f8efc3f */
[----:B------:R2:W-:Y:S01]  /*1f30*/  STL [R1+0x74], RZ ;  /* 0x000074ff01007387 */ /* 0x0005e20000100800 */
[----:B------:R-:W-:Y:S01]  /*1f40*/  USHF.R.U32.HI UR6, URZ, 0x4, UR6 ;  /* 0x000000043f067899 */ /* 0x000fe20008011606 */
[----:B01----:R-:W-:Y:S01]  /*1f50*/  IMAD.MOV.U32 R0, RZ, RZ, RZ ;  /* 0x000000ffff007224 */ /* 0x003fe200078e00ff */
[----:B------:R-:W-:Y:S01]  /*1f60*/  ULEA UR8, UR5, UR8, 0x9 ;  /* 0x0000000805087291 */ /* 0x000fe2000f8e483f */
[----:B------:R2:W-:Y:S01]  /*1f70*/  STL [R1+0x70], RZ ;  /* 0x000070ff01007387 */ /* 0x0005e20000100800 */
[----:B------:R-:W-:Y:S01]  /*1f80*/  ULOP3.LUT UR6, UR6, 0x3fff, URZ, 0xc0, !UPT ;  /* 0x00003fff06067892 */ /* 0x000fe2000f8ec03f */
[----:B------:R-:W-:Y:S01]  /*1f90*/  CS2R R2, SRZ ;  /* 0x0000000000027805 */ /* 0x000fe2000001ff00 */
[----:B------:R-:W-:Y:S01]  /*1fa0*/  UMOV UR9, 0x80000020 ;  /* 0x8000002000097882 */ /* 0x000fe20000000000 */
[----:B------:R-:W-:Y:S01]  /*1fb0*/  UMOV UR11, 0x80000020 ;  /* 0x80000020000b7882 */ /* 0x000fe20000000000 */
[----:B------:R-:W-:Y:S01]  /*1fc0*/  ULOP3.LUT UR6, UR6, 0x10000, URZ, 0xfc, !UPT ;  /* 0x0001000006067892 */ /* 0x000fe2000f8efc3f */
[----:B------:R2:W-:Y:S01]  /*1fd0*/  STL [R1+0x6c], RZ ;  /* 0x00006cff01007387 */ /* 0x0005e20000100800 */
[----:B------:R-:W-:Y:S01]  /*1fe0*/  ULDC UR7, c[0x0][0x50c] ;  /* 0x0001430000077ab9 */ /* 0x000fe20000000800 */
[----:B------:R-:W-:Y:S01]  /*1ff0*/  CS2R R4, SRZ ;  /* 0x0000000000047805 */ /* 0x000fe2000001ff00 */
[----:B------:R-:W-:Y:S01]  /*2000*/  ULEA UR10, UR5, UR6, 0xa ;  /* 0x00000006050a7291 */ /* 0x000fe2000f8e503f */
[----:B------:R2:W-:Y:S01]  /*2010*/  STL [R1+0x68], RZ ;  /* 0x000068ff01007387 */ /* 0x0005e20000100800 */
[----:B------:R-:W-:Y:S01]  /*2020*/  UISETP.NE.AND UP0, UPT, UR7, 0x2, UPT ;  /* 0x000000020700788c */ /* 0x000fe2000bf05270 */
[----:B------:R-:W-:Y:S01]  /*2030*/  CS2R R6, SRZ ;  /* 0x0000000000067805 */ /* 0x000fe2000001ff00 */
[----:B------:R-:W-:Y:S01]  /*2040*/  UMOV UR6, 0x2 ;  /* 0x0000000200067882 */ /* 0x000fe20000000000 */
[----:B------:R2:W-:Y:S01]  /*2050*/  STL [R1+0x64], RZ ;  /* 0x000064ff01007387 */ /* 0x0005e20000100800 */
[----:B------:R-:W-:Y:S01]  /*2060*/  USEL UR7, URZ, 0x1, UP0 ;  /* 0x000000013f077887 */ /* 0x000fe20008000000 */
[----:B------:R-:W-:-:S02]  /*2070*/  CS2R R8, SRZ ;  /* 0x0000000000087805 */ /* 0x000fc4000001ff00 */
[----:B------:R-:W-:Y:S01]  /*2080*/  CS2R R10, SRZ ;  /* 0x00000000000a7805 */ /* 0x000fe2000001ff00 */
[----:B------:R-:W-:Y:S01]  /*2090*/  QGMMA.64x256x32.F32.E4M3.E4M3 R24, gdesc[UR8], RZ, !UPT ;  /* 0x03e00000081879f3 */ /* 0x000fe2000c7008ff */
[----:B------:R2:W-:Y:S01]  /*20a0*/  STL [R1+0x60], RZ ;  /* 0x000060ff01007387 */ /* 0x0005e20000100800 */
[----:B------:R-:W-:Y:S01]  /*20b0*/  UIADD3 UR8, UR8, 0x2, URZ ;  /* 0x0000000208087890 */ /* 0x000fe2000fffe03f */
[----:B------:R-:W-:Y:S01]  /*20c0*/  ISETP.NE.AND P0, PT, RZ, UR7, PT ;  /* 0x00000007ff007c0c */ /* 0x000fe2000bf05270 */
[----:B------:R-:W-:Y:S01]  /*20d0*/  UIADD3 UR10, UR10, 0x2, URZ ;  /* 0x000000020a0a7890 */ /* 0x000fe2000fffe03f */
[----:B------:R2:W-:Y:S01]  /*20e0*/  STL [R1+0x5c], RZ ;  /* 0x00005cff01007387 */ /* 0x0005e20000100800 */
[----:B------:R-:W-:Y:S01]  /*20f0*/  UMOV UR9, 0x80000020 ;  /* 0x8000002000097882 */ /* 0x000fe20000000000 */
[----:B------:R-:W-:Y:S01]  /*2100*/  UMOV UR11, 0x80000020 ;  /* 0x80000020000b7882 */ /* 0x000fe20000000000 */
        /* <DEDUP_REMOVED lines=58> */
[----:B------:R-:W-:-:S03]  /*24b0*/  IMAD.MOV.U32 R226, RZ, RZ, RZ ;  /* 0x000000ffffe27224 */ /* 0x000fc600078e00ff */
[----:B------:R2:W-:Y:S04]  /*24c0*/  STL [R1+0x1c], RZ ;  /* 0x00001cff01007387 */ /* 0x0005e80000100800 */
[----:B------:R2:W-:Y:S04]  /*24d0*/  STL [R1+0x18], RZ ;  /* 0x000018ff01007387 */ /* 0x0005e80000100800 */
[----:B------:R2:W-:Y:S04]  /*24e0*/  STL [R1+0x14], RZ ;  /* 0x000014ff01007387 */ /* 0x0005e80000100800 */
[----:B------:R2:W-:Y:S04]  /*24f0*/  STL [R1+0x10], RZ ;  /* 0x000010ff01007387 */ /* 0x0005e80000100800 */
[----:B------:R2:W-:Y:S04]  /*2500*/  STL [R1+0xc], RZ ;  /* 0x00000cff01007387 */ /* 0x0005e80000100800 */
[----:B------:R2:W-:Y:S04]  /*2510*/  STL [R1+0x8], RZ ;  /* 0x000008ff01007387 */ /* 0x0005e80000100800 */
[----:B------:R2:W-:Y:S04]  /*2520*/  STL [R1+0x4], RZ ;  /* 0x000004ff01007387 */ /* 0x0005e80000100800 */
[----:B------:R2:W-:Y:S01]  /*2530*/  STL [R1], RZ ;  /* 0x000000ff01007387 */ /* 0x0005e20000100800 */
[----:B------:R-:W-:Y:S01]  /*2540*/  QGMMA.64x256x32.F32.E4M3.E4M3 R24, gdesc[UR8], R24, gsb0 ;  /* 0x03e00000081879f3 */ /* 0x000fe20008000818 */
[----:B------:R-:W-:Y:S05]  /*2550*/  @!P0 BRA `(.L_x_23) ;  /* 0x0000000800808947 */ /* 0x000fea0003800000 */
[----:B------:R-:W-:Y:S02]  /*2560*/  WARPGROUP.DEPBAR.LE gsb0, 0x0 ;  /* 0x00008000000079c5 */ /* 0x000fe40000010000 */
[----:B------:R-:W-:-:S01]  /*2570*/  FADD R227, RZ, R122 ;  /* 0x0000007affe37221 */ /* 0x000fc20000000000 */
[----:B------:R-:W-:Y:S01]  /*2580*/  FADD R226, RZ, R24 ;  /* 0x00000018ffe27221 */ /* 0x000fe20000000000 */
[----:B------:R-:W-:-:S01]  /*2590*/  FADD R225, RZ, R25 ;  /* 0x00000019ffe17221 */ /* 0x000fc20000000000 */
[----:B------:R-:W-:Y:S01]  /*25a0*/  FADD R224, RZ, R26 ;  /* 0x0000001affe07221 */ /* 0x000fe20000000000 */
[----:B------:R-:W-:-:S01]  /*25b0*/  FADD R223, RZ, R27 ;  /* 0x0000001bffdf7221 */ /* 0x000fc20000000000 */
[----:B------:R0:W-:Y:S01]  /*25c0*/  STL [R1], R227 ;  /* 0x000000e301007387 */ /* 0x0001e20000100800 */
[----:B------:R-:W-:-:S01]  /*25d0*/  FADD R222, RZ, R28 ;  /* 0x0000001cffde7221 */ /* 0x000fc20000000000 */
[----:B------:R-:W-:Y:S01]  /*25e0*/  FADD R221, RZ, R29 ;  /* 0x0000001dffdd7221 */ /* 0x000fe20000000000 */
[----:B------:R-:W-:-:S01]  /*25f0*/  FADD R220, RZ, R30 ;  /* 0x0000001effdc7221 */ /* 0x000fc20000000000 */
[----:B------:R-:W-:Y:S01]  /*2600*/  FADD R219, RZ, R31 ;  /* 0x0000001fffdb7221 */ /* 0x000fe20000000000 */
[----:B------:R-:W-:-:S01]  /*2610*/  FADD R218, RZ, R32 ;  /* 0x00000020ffda7221 */ /* 0x000fc20000000000 */
[----:B------:R-:W-:Y:S01]  /*2620*/  FADD R217, RZ, R33 ;  /* 0x00000021ffd97221 */ /* 0x000fe20000000000 */
[----:B------:R-:W-:-:S01]  /*2630*/  FADD R216, RZ, R34 ;  /* 0x00000022ffd87221 */ /* 0x000fc20000000000 */
[----:B------:R-:W-:Y:S01]  /*2640*/  FADD R215, RZ, R35 ;  /* 0x00000023ffd77221 */ /* 0x000fe20000000000 */
[----:B------:R-:W-:-:S01]  /*2650*/  FADD R214, RZ, R36 ;  /* 0x00000024ffd67221 */ /* 0x000fc20000000000 */
[----:B0-----:R-:W-:Y:S01]  /*2660*/  FADD R227, RZ, R123 ;  /* 0x0000007bffe37221 */ /* 0x001fe20000000000 */
[----:B------:R-:W-:-:S01]  /*2670*/  FADD R213, RZ, R37 ;  /* 0x00000025ffd57221 */ /* 0x000fc20000000000 */
[----:B------:R-:W-:Y:S01]  /*2680*/  FADD R212, RZ, R38 ;  /* 0x00000026ffd47221 */ /* 0x000fe20000000000 */
[----:B------:R-:W-:-:S01]  /*2690*/  FADD R211, RZ, R39 ;  /* 0x00000027ffd37221 */ /* 0x000fc20000000000 */
[----:B------:R-:W-:Y:S01]  /*26a0*/  FADD R210, RZ, R40 ;  /* 0x00000028ffd27221 */ /* 0x000fe20000000000 */
[----:B------:R0:W-:Y:S01]  /*26b0*/  STL [R1+0x4], R227 ;  /* 0x000004e301007387 */ /* 0x0001e20000100800 */
        /* <DEDUP_REMOVED lines=93> */
[----:B------:R-:W-:Y:S01]  /*2c90*/  UMOV UR6, URZ ;  /* 0x0000003f00067c82 */ /* 0x000fe20008000000 */
[----:B0-----:R-:W-:-:S05]  /*2ca0*/  FADD R227, RZ, R130 ;  /* 0x00000082ffe37221 */ /* 0x001fca0000000000 */
[----:B------:R0:W-:Y:S02]  /*2cb0*/  STL [R1+0x20], R227 ;  /* 0x000020e301007387 */ /* 0x0001e40000100800 */
        /* <DEDUP_REMOVED lines=42> */
.L_x_23:
[----:B------:R-:W-:-:S04]  /*2f60*/  UIADD3 UR18, UR5, 0x1, URZ ;  /* 0x0000000105127890 */ /* 0x000fc8000fffe03f */
[----:B------:R-:W-:-:S04]  /*2f70*/  UISETP.NE.AND UP0, UPT, UR18, 0x9, UPT ;  /* 0x000000091200788c */ /* 0x000fc8000bf05270 */
[----:B------:R-:W-:Y:S02]  /*2f80*/  USEL UR8, URZ, 0x1, UP0 ;  /* 0x000000013f087887 */ /* 0x000fe40008000000 */
[----:B------:R-:W-:Y:S02]  /*2f90*/  USEL UR18, UR18, URZ, UP0 ;  /* 0x0000003f12127287 */ /* 0x000fe40008000000 */
[----:B------:R-:W-:-:S06]  /*2fa0*/  ULOP3.LUT UR8, UR4, UR8, URZ, 0x3c, !UPT ;  /* 0x0000000804087292 */ /* 0x000fcc000f8e3c3f */
[----:B0-----:R-:W-:Y:S01]  /*2fb0*/  IMAD.U32 R227, RZ, RZ, UR8 ;  /* 0x00000008ffe37e24 */ /* 0x001fe2000f8e00ff */
[----:B------:R-:W-:-:S06]  /*2fc0*/  UMOV UR8, 0x1 ;  /* 0x0000000100087882 */ /* 0x000fcc0000000000 */
.L_x_18:
[----:B------:R-:W-:-:S04]  /*2fd0*/  UISETP.LT.AND UP0, UPT, UR12, 0x1, UPT ;  /* 0x000000010c00788c */ /* 0x000fc8000bf01270 */
[----:B------:R-:W-:-:S04]  /*2fe0*/  USEL UR9, UR12, 0x1, UP0 ;  /* 0x000000010c097887 */ /* 0x000fc80008000000 */
[----:B------:R-:W-:-:S04]  /*2ff0*/  UIADD3 UR9, UR12, -UR9, URZ ;  /* 0x800000090c097290 */ /* 0x000fc8000fffe03f */
[----:B------:R-:W-:-:S06]  /*3000*/  UISETP.GE.AND UP0, UPT, UR9, 0x1, UPT ;  /* 0x000000010900788c */ /* 0x000fcc000bf06270 */
[----:B------:R-:W-:-:S13]  /*3010*/  PLOP3.LUT P0, PT, PT, PT, UP0, 0x80, 0x0 ;  /* 0x000000000000781c */ /* 0x000fda0003f0f008 */
[----:B------:R-:W-:Y:S05]  /*3020*/  @!P0 BRA `(.L_x_24) ;  /* 0x0000001000a48947 */ /* 0x000fea0003800000 */
[----:B------:R-:W-:Y:S01]  /*3030*/  IMAD.U32 R228, RZ, RZ, UR9 ;  /* 0x00000009ffe47e24 */ /* 0x000fe2000f8e00ff */
[----:B------:R-:W-:Y:S01]  /*3040*/  UMOV UR23, UR5 ;  /* 0x0000000500177c82 */ /* 0x000fe20008000000 */
[----:B------:R-:W-:-:S05]  /*3050*/  ULDC UR24, c[0x0][0x50c] ;  /* 0x0001430000187ab9 */ /* 0x000fca0000000800 */
.L_x_32:
[----:B------:R-:W-:-:S06]  /*3060*/  UISETP.NE.AND UP0, UPT, UR21, 0x3, UPT ;  /* 0x000000031500788c */ /* 0x000fcc000bf05270 */
[----:B------:R-:W-:-:S13]  /*3070*/  PLOP3.LUT P1, PT, PT, PT, UP0, 0x80, 0x0 ;  /* 0x000000000000781c */ /* 0x000fda0003f2f008 */
[----:B-1---5:R-:W-:Y:S05]  /*3080*/  @!P1 BRA `(.L_x_25) ;  /* 0x0000000000049947 */ /* 0x022fea0003800000 */
[----:B------:R-:W-:Y:S01]  /*3090*/  BPT.TRAP 0x1 ;  /* 0x000000040000795c */ /* 0x000fe20000300000 */
.L_x_25:
[----:B------:R-:W0:Y:S01]  /*30a0*/  S2UR UR9, SR_CgaCtaId ;  /* 0x00000000000979c3 */ /* 0x000e220000008800 */
[----:B------:R-:W-:Y:S01]  /*30b0*/  UMOV UR14, 0x400 ;  /* 0x00000400000e7882 */ /* 0x000fe20000000000 */
[----:B------:R-:W-:Y:S01]  /*30c0*/  SHF.L.U32 R229, R227, 0x1f, RZ ;  /* 0x0000001fe3e57819 */ /* 0x000fe200000006ff */
[----:B0-----:R-:W-:-:S04]  /*30d0*/  ULEA UR14, UR9, UR14, 0x18 ;  /* 0x0000000e090e7291 */ /* 0x001fc8000f8ec03f */
[----:B------:R-:W-:-:S09]  /*30e0*/  ULEA UR9, UR18, UR14, 0x3 ;  /* 0x0000000e12097291 */ /* 0x000fd2000f8e183f */
[----:B------:R0:W1:Y:S01]  /*30f0*/  SYNCS.PHASECHK.TRANS64.TRYWAIT P0, [UR9], R229 ;  /* 0x000000e5ff0075a7 */ /* 0x0000620008000149 */
[----:B------:R-:W-:Y:S05]  /*3100*/  @!P1 BRA `(.L_x_26) ;  /* 0x0000000000049947 */ /* 0x000fea0003800000 */
[----:B------:R-:W-:Y:S01]  /*3110*/  BPT.TRAP 0x1 ;  /* 0x000000040000795c */ /* 0x000fe20000300000 */
.L_x_26:
[----:B-1----:R-:W-:Y:S05]  /*3120*/  @P0 BRA `(.L_x_27) ;  /* 0x0000000000080947 */ /* 0x002fea0003800000 */
[----:B------:R-:W1:Y:S02]  /*3130*/  SYNCS.PHASECHK.TRANS64.TRYWAIT P0, [UR9], R229 ;  /* 0x000000e5ff0075a7 */ /* 0x000e640008000149 */
[----:B-1----:R-:W-:Y:S05]  /*3140*/  @!P0 BRA `(.L_x_28) ;  /* 0x000000d400908947 */ /* 0x002fea0003800000 */
.L_x_27:
[----:B------:R-:W-:Y:S01]  /*3150*/  UIADD3 UR9, UR14, 0x12180, URZ ;  /* 0x000121800e097890 */ /* 0x000fe2000fffe03f */
[----:B------:R-:W-:Y:S01]  /*3160*/  WARPGROUP.ARRIVE ;  /* 0x00000000000079c5 */ /* 0x000fe20000000000 */
[----:B------:R-:W-:Y:S02]  /*3170*/  UISETP.NE.AND UP0, UPT, UR7, URZ, UPT ;  /* 0x0000003f0700728c */ /* 0x000fe4000bf05270 */
[----:B------:R-:W-:Y:S02]  /*3180*/  USHF.R.U32.HI UR9, URZ, 0x4, UR9 ;  /* 0x000000043f097899 */ /* 0x000fe40008011609 */
[----:B------:R-:W-:Y:S02]  /*3190*/  USEL UR8, UR8, URZ, !UP0 ;  /* 0x0000003f08087287 */ /* 0x000fe4000c000000 */
[----:B------:R-:W-:Y:S02]  /*31a0*/  ULOP3.LUT UR9, UR9, 0x3fff, URZ, 0xc0, !UPT ;  /* 0x00003fff09097892 */ /* 0x000fe4000f8ec03f */
[----:B------:R-:W-:-:S02]  /*31b0*/  ULOP3.LUT UR7, UR15, 0x10000, URZ, 0xfc, !UPT ;  /* 0x000100000f077892 */ /* 0x000fc4000f8efc3f */
[----:B------:R-:W-:Y:S02]  /*31c0*/  ULOP3.LUT UR9, UR9, 0x10000, URZ, 0xfc, !UPT ;  /* 0x0001000009097892 */ /* 0x000fe4000f8efc3f */
[----:B------:R-:W-:Y:S02]  /*31d0*/  UISETP.NE.U32.AND UP0, UPT, UR8, URZ, UPT ;  /* 0x0000003f0800728c */ /* 0x000fe4000bf05070 */
[----:B------:R-:W-:Y:S02]  /*31e0*/  ULEA UR8, UR18, UR7, 0x9 ;  /* 0x0000000712087291 */ /* 0x000fe4000f8e483f */
[----:B------:R-:W-:Y:S01]  /*31f0*/  ULEA UR10, UR18, UR9, 0xa ;  /* 0x00000009120a7291 */ /* 0x000fe2000f8e503f */
[----:B------:R-:W-:Y:S02]  /*3200*/  UMOV UR11, 0x80000020 ;  /* 0x80000020000b7882 */ /* 0x000fe40000000000 */
[----:B------:R-:W-:Y:S01]  /*3210*/  UMOV UR9, 0x80000020 ;  /* 0x8000002000097882 */ /* 0x000fe20000000000 */
[----:B------:R-:W-:-:S05]  /*3220*/  UIADD3 UR6, UR6, 0x2, URZ ;  /* 0x0000000206067890 */ /* 0x000fca000fffe03f */
[----:B------:R-:W-:Y:S01]  /*3230*/  QGMMA.64x256x32.F32.E4M3.E4M3 R24, gdesc[UR8], R24, UP0 ;  /* 0x03e00000081879f3 */ /* 0x000fe2000bf00818 */
[----:B------:R-:W-:Y:S02]  /*3240*/  UIADD3 UR8, UR8, 0x2, URZ ;  /* 0x0000000208087890 */ /* 0x000fe4000fffe03f */
[----:B------:R-:W-:Y:S01]  /*3250*/  UIADD3 UR10, UR10, 0x2, URZ ;  /* 0x000000020a0a7890 */ /* 0x000fe2000fffe03f */
[----:B------:R-:W-:Y:S01]  /*3260*/  UMOV UR9, 0x80000020 ;  /* 0x8000002000097882 */ /* 0x000fe20000000000 */
[----:B------:R-:W-:Y:S01]  /*3270*/  UMOV UR11, 0x80000020 ;  /* 0x80000020000b7882 */ /* 0x000fe20000000000 */
[----:B------:R-:W-:-:S04]  /*3280*/  UISETP.NE.AND UP0, UPT, UR6, UR24, UPT ;  /* 0x000000180600728c */ /* 0x000fc8000bf05270 */
[----:B------:R-:W-:-:S06]  /*3290*/  USEL UR7, URZ, 0x1, UP0 ;  /* 0x000000013f077887 */ /* 0x000fcc0008000000 */
[----:B------:R-:W-:-:S12]  /*32a0*/  ISETP.NE.AND P0, PT, RZ, UR7, PT ;  /* 0x00000007ff007c0c */ /* 0x000fd8000bf05270 */
[----:B------:R-:W-:Y:S03]  /*32b0*/  QGMMA.64x256x32.F32.E4M3.E4M3 R24, gdesc[UR8], R24, gsb0 ;  /* 0x03e00000081879f3 */ /* 0x000fe60008000818 */
[----:B------:R-:W-:Y:S02]  /*32c0*/  WARPGROUP.DEPBAR.LE gsb0, 0x1 ;  /* 0x00008000000079c5 */ /* 0x000fe40000010100 */
[----:B------:R-:W-:Y:S05]  /*32d0*/  @!P0 BRA `(.L_x_29) ;  /* 0x0000000c00808947 */ /* 0x000fea0003800000 */
[----:B------:R-:W-:Y:S02]  /*32e0*/  WARPGROUP.DEPBAR.LE gsb0, 0x0 ;  /* 0x00008000000079c5 */ /* 0x000fe40000010000 */
[----:B------:R-:W-:-:S01]  /*32f0*/  FADD R226, R24, R226 ;  /* 0x000000e218e27221 */ /* 0x000fc20000000000 */
[----:B------:R-:W-:Y:S01]  /*3300*/  FADD R225, R25, R225 ;  /* 0x000000e119e17221 */ /* 0x000fe20000000000 */
[----:B------:R1:W-:Y:S01]  /*3310*/  STL [R1+0x90], R227 ;  /* 0x000090e301007387 */ /* 0x0003e20000100800 */
[----:B------:R-:W-:-:S01]  /*3320*/  FADD R224, R26, R224 ;  /* 0x000000e01ae07221 */ /* 0x000fc20000000000 */
[----:B------:R-:W-:Y:S01]  /*3330*/  FADD R223, R27, R223 ;  /* 0x000000df1bdf7221 */ /* 0x000fe20000000000 */
[----:B------:R-:W-:-:S01]  /*3340*/  FADD R222, R28, R222 ;  /* 0x000000de1cde7221 */ /* 0x000fc20000000000 */
[----:B------:R-:W-:Y:S01]  /*3350*/  FADD R221, R29, R221 ;  /* 0x000000dd1ddd7221 */ /* 0x000fe20000000000 */
[----:B-1----:R-:W3:Y:S04]  /*3360*/  LDL.LU R227, [R1+0x30] ;  /* 0x0000300001e37983 */ /* 0x002ee80000300800 */
[----:B------:R1:W-:Y:S01]  /*3370*/  STL [R1+0x94], R226 ;  /* 0x000094e201007387 */ /* 0x0003e20000100800 */
[----:B------:R-:W-:-:S01]  /*3380*/  FADD R220, R30, R220 ;  /* 0x000000dc1edc7221 */ /* 0x000fc20000000000 */
[----:B------:R-:W-:-:S02]  /*3390*/  FADD R219, R31, R219 ;  /* 0x000000db1fdb7221 */ /* 0x000fc40000000000 */
[----:B-1----:R-:W4:Y:S04]  /*33a0*/  LDL.LU R226, [R1+0x2c] ;  /* 0x00002c0001e27983 */ /* 0x002f280000300800 */
[----:B------:R1:W-:Y:S01]  /*33b0*/  STL [R1+0x98], R225 ;  /* 0x000098e101007387 */ /* 0x0003e20000100800 */
[----:B------:R-:W-:-:S03]  /*33c0*/  FADD R218, R32, R218 ;  /* 0x000000da20da7221 */ /* 0x000fc60000000000 */
[----:B-1----:R-:W2:Y:S04]  /*33d0*/  LDL.LU R225, [R1+0x28] ;  /* 0x0000280001e17983 */ /* 0x002ea80000300800 */
        /* <DEDUP_REMOVED lines=9> */
[----:B------:R1:W-:Y:S04]  /*3470*/  STL [R1+0xa8], R221 ;  /* 0x0000a8dd01007387 */ /* 0x0003e80000100800 */
        /* <DEDUP_REMOVED lines=12> */
[----:B-1----:R-:W2:Y:S01]  /*3540*/  LDL.LU R215, [R1] ;  /* 0x0000000001d77983 */ /* 0x002ea20000300800 */
[----:B------:R-:W-:-:S01]  /*3550*/  FADD R214, R36, R214 ;  /* 0x000000d624d67221 */ /* 0x000fc20000000000 */
[----:B------:R-:W-:Y:S01]  /*3560*/  FADD R213, R37, R213 ;  /* 0x000000d525d57221 */ /* 0x000fe20000000000 */
[----:B------:R-:W-:-:S01]  /*3570*/  FADD R212, R38, R212 ;  /* 0x000000d426d47221 */ /* 0x000fc20000000000 */
[----:B------:R-:W-:Y:S01]  /*3580*/  FADD R211, R39, R211 ;  /* 0x000000d327d37221 */ /* 0x000fe20000000000 */
[----:B------:R-:W-:-:S01]  /*3590*/  FADD R210, R40, R210 ;  /* 0x000000d228d27221 */ /* 0x000fc20000000000 */
[----:B------:R-:W-:Y:S01]  /*35a0*/  STL [R1+0xc4], R214 ;  /* 0x0000c4d601007387 */ /* 0x000fe20000100800 */
        /* <DEDUP_REMOVED lines=11> */
[----:B------:R1:W-:Y:S01]  /*3660*/  STL [R1+0xd0], R211 ;  /* 0x0000d0d301007387 */ /* 0x0003e20000100800 */
[----:B------:R-:W-:-:S01]  /*3670*/  FADD R200, R50, R200 ;  /* 0x000000c832c87221 */ /* 0x000fc20000000000 */
[----:B------:R-:W-:Y:S01]  /*3680*/  FADD R199, R51, R199 ;  /* 0x000000c733c77221 */ /* 0x000fe20000000000 */
        /* <DEDUP_REMOVED lines=69> */
[----:B-----5:R-:W-:Y:S01]  /*3ae0*/  FADD R0, R121, R0 ;  /* 0x0000000079007221 */ /* 0x020fe20000000000 */
[----:B---3--:R-:W-:-:S01]  /*3af0*/  FADD R227, R134, R227 ;  /* 0x000000e386e37221 */ /* 0x008fc20000000000 */
[----:B----4-:R-:W-:Y:S01]  /*3b00*/  FADD R226, R133, R226 ;  /* 0x000000e285e27221 */ /* 0x010fe20000000000 */
[----:B--2---:R-:W-:-:S01]  /*3b10*/  FADD R225, R132, R225 ;  /* 0x000000e184e17221 */ /* 0x004fc20000000000 */
        /* <DEDUP_REMOVED lines=9> */
[----:B------:R-:W-:-:S05]  /*3bb0*/  FADD R215, R122, R215 ;  /* 0x000000d77ad77221 */ /* 0x000fca0000000000 */
[----:B------:R2:W-:Y:S04]  /*3bc0*/  STL [R1], R215 ;  /* 0x000000d701007387 */ /* 0x0005e80000100800 */
[----:B------:R3:W-:Y:S04]  /*3bd0*/  STL [R1+0x4], R216 ;  /* 0x000004d801007387 */ /* 0x0007e80000100800 */
        /* <DEDUP_REMOVED lines=8> */
[----:B-1----:R-:W4:Y:S04]  /*3c60*/  LDL.LU R211, [R1+0x34] ;  /* 0x0000340001d37983 */ /* 0x002f280000300800 */
[----:B------:R1:W-:Y:S04]  /*3c70*/  STL [R1+0x28], R225 ;  /* 0x000028e101007387 */ /* 0x0003e80000100800 */
[----:B------:R-:W4:Y:S04]  /*3c80*/  LDL.LU R212, [R1+0x38] ;  /* 0x0000380001d47983 */ /* 0x000f280000300800 */
[----:B------:R1:W-:Y:S04]  /*3c90*/  STL [R1+0x2c], R226 ;  /* 0x00002ce201007387 */ /* 0x0003e80000100800 */
[----:B------:R-:W4:Y:S04]  /*3ca0*/  LDL.LU R213, [R1+0x3c] ;  /* 0x00003c0001d57983 */ /* 0x000f280000300800 */
[----:B------:R1:W-:Y:S04]  /*3cb0*/  STL [R1+0x30], R227 ;  /* 0x000030e301007387 */ /* 0x0003e80000100800 */
[----:B------:R-:W4:Y:S04]  /*3cc0*/  LDL.LU R214, [R1+0x40] ;  /* 0x0000400001d67983 */ /* 0x000f280000300800 */
[----:B--2---:R-:W2:Y:S04]  /*3cd0*/  LDL.LU R215, [R1+0x44] ;  /* 0x0000440001d77983 */ /* 0x004ea80000300800 */
[----:B---3--:R-:W3:Y:S04]  /*3ce0*/  LDL.LU R216, [R1+0x48] ;  /* 0x0000480001d87983 */ /* 0x008ee80000300800 */
[----:B----4-:R-:W4:Y:S04]  /*3cf0*/  LDL.LU R217, [R1+0x4c] ;  /* 0x00004c0001d97983 */ /* 0x010f280000300800 */
[----:B0-----:R-:W4:Y:S04]  /*3d00*/  LDL.LU R218, [R1+0x50] ;  /* 0x0000500001da7983 */ /* 0x001f280000300800 */
[----:B------:R-:W4:Y:S04]  /*3d10*/  LDL.LU R219, [R1+0x54] ;  /* 0x0000540001db7983 */ /* 0x000f280000300800 */
[----:B------:R-:W4:Y:S04]  /*3d20*/  LDL.LU R220, [R1+0x58] ;  /* 0x0000580001dc7983 */ /* 0x000f280000300800 */
[----:B------:R-:W4:Y:S04]  /*3d30*/  LDL.LU R221, [R1+0x5c] ;  /* 0x00005c0001dd7983 */ /* 0x000f280000300800 */
[----:B------:R-:W4:Y:S04]  /*3d40*/  LDL.LU R222, [R1+0x60] ;  /* 0x0000600001de7983 */ /* 0x000f280000300800 */
[----:B------:R-:W4:Y:S04]  /*3d50*/  LDL.LU R223, [R1+0x64] ;  /* 0x0000640001df7983 */ /* 0x000f280000300800 */
[----:B------:R-:W4:Y:S04]  /*3d60*/  LDL.LU R224, [R1+0x68] ;  /* 0x0000680001e07983 */ /* 0x000f280000300800 */
[----:B-1----:R-:W4:Y:S04]  /*3d70*/  LDL.LU R225, [R1+0x6c] ;  /* 0x00006c0001e17983 */ /* 0x002f280000300800 */
[----:B------:R-:W4:Y:S04]  /*3d80*/  LDL.LU R226, [R1+0x70] ;  /* 0x0000700001e27983 */ /* 0x000f280000300800 */
[----:B------:R-:W4:Y:S01]  /*3d90*/  LDL.LU R227, [R1+0x74] ;  /* 0x0000740001e37983 */ /* 0x000f220000300800 */
[----:B------:R-:W-:-:S05]  /*3da0*/  FADD R211, R135, R211 ;  /* 0x000000d387d37221 */ /* 0x000fca0000000000 */
[----:B------:R0:W-:Y:S01]  /*3db0*/  STL [R1+0x34], R211 ;  /* 0x000034d301007387 */ /* 0x0001e20000100800 */
[----:B------:R-:W-:-:S03]  /*3dc0*/  FADD R212, R136, R212 ;  /* 0x000000d488d47221 */ /* 0x000fc60000000000 */
[----:B0-----:R1:W5:Y:S01]  /*3dd0*/  LDL.LU R211, [R1+0xd0] ;  /* 0x0000d00001d37983 */ /* 0x0013620000300800 */
[----:B------:R-:W-:-:S03]  /*3de0*/  FADD R213, R137, R213 ;  /* 0x000000d589d57221 */ /* 0x000fc60000000000 */
[----:B------:R0:W-:Y:S01]  /*3df0*/  STL [R1+0x38], R212 ;  /* 0x000038d401007387 */ /* 0x0001e20000100800 */
[----:B------:R-:W-:-:S01]  /*3e00*/  FADD R214, R138, R214 ;  /* 0x000000d68ad67221 */ /* 0x000fc20000000000 */
[----:B--2---:R-:W-:Y:S02]  /*3e10*/  FADD R215, R139, R215 ;  /* 0x000000d78bd77221 */ /* 0x004fe40000000000 */
[----:B0-----:R1:W5:Y:S01]  /*3e20*/  LDL.LU R212, [R1+0xcc] ;  /* 0x0000cc0001d47983 */ /* 0x0013620000300800 */
[----:B---3--:R-:W-:-:S03]  /*3e30*/  FADD R216, R140, R216 ;  /* 0x000000d88cd87221 */ /* 0x008fc60000000000 */
[----:B------:R0:W-:Y:S01]  /*3e40*/  STL [R1+0x3c], R213 ;  /* 0x00003cd501007387 */ /* 0x0001e20000100800 */
[----:B----4-:R-:W-:-:S03]  /*3e50*/  FADD R217, R141, R217 ;  /* 0x000000d98dd97221 */ /* 0x010fc60000000000 */
[----:B0-----:R1:W5:Y:S01]  /*3e60*/  LDL.LU R213, [R1+0xc8] ;  /* 0x0000c80001d57983 */ /* 0x0013620000300800 */
[----:B------:R-:W-:-:S03]  /*3e70*/  FADD R218, R142, R218 ;  /* 0x000000da8eda7221 */ /* 0x000fc60000000000 */
[----:B------:R0:W-:Y:S01]  /*3e80*/  STL [R1+0x40], R214 ;  /* 0x000040d601007387 */ /* 0x0001e20000100800 */
[----:B------:R-:W-:-:S01]  /*3e90*/  FADD R219, R143, R219 ;  /* 0x000000db8fdb7221 */ /* 0x000fc20000000000 */
[----:B------:R-:W-:Y:S02]  /*3ea0*/  FADD R220, R144, R220 ;  /* 0x000000dc90dc7221 */ /* 0x000fe40000000000 */
[----:B0-----:R1:W5:Y:S04]  /*3eb0*/  LDL.LU R214, [R1+0xc4] ;  /* 0x0000c40001d67983 */ /* 0x0013680000300800 */
[----:B------:R0:W-:Y:S01]  /*3ec0*/  STL [R1+0x44], R215 ;  /* 0x000044d701007387 */ /* 0x0001e20000100800 */
[----:B------:R-:W-:-:S01]  /*3ed0*/  FADD R221, R145, R221 ;  /* 0x000000dd91dd7221 */ /* 0x000fc20000000000 */
[----:B------:R-:W-:-:S02]  /*3ee0*/  FADD R222, R146, R222 ;  /* 0x000000de92de7221 */ /* 0x000fc40000000000 */
[----:B0-----:R1:W5:Y:S04]  /*3ef0*/  LDL.LU R215, [R1+0xc0] ;  /* 0x0000c00001d77983 */ /* 0x0013680000300800 */
[----:B------:R0:W-:Y:S01]  /*3f00*/  STL [R1+0x48], R216 ;  /* 0x000048d801007387 */ /* 0x0001e20000100800 */
[----:B------:R-:W-:-:S03]  /*3f10*/  FADD R223, R147, R223 ;  /* 0x000000df93df7221 */ /* 0x000fc60000000000 */
        /* <DEDUP_REMOVED lines=13> */
[----:B------:R0:W-:Y:S04]  /*3ff0*/  STL [R1+0x5c], R221 ;  /* 0x00005cdd01007387 */ /* 0x0001e80000100800 */
        /* <DEDUP_REMOVED lines=12> */
[----:B0-----:R1:W5:Y:S01]  /*40c0*/  LDL.LU R227, [R1+0x90] ;  /* 0x0000900001e37983 */ /* 0x0013620000300800 */
[----:B------:R-:W-:-:S05]  /*40d0*/  UMOV UR6, URZ ;  /* 0x0000003f00067c82 */ /* 0x000fca0008000000 */
.L_x_29:
[----:B------:R-:W-:Y:S05]  /*40e0*/  @!P1 BRA `(.L_x_30) ;  /* 0x0000000000049947 */ /* 0x000fea0003800000 */
[----:B------:R-:W-:Y:S01]  /*40f0*/  BPT.TRAP 0x1 ;  /* 0x000000040000795c */ /* 0x000fe20000300000 */
.L_x_30:
[----:B------:R3:W-:Y:S04]  /*4100*/  STL [R1+0x94], R2 ;  /* 0x0000940201007387 */ /* 0x0007e80000100800 */
[----:B---3--:R-:W3:Y:S04]  /*4110*/  LDL R2, [R1+0x78] ;  /* 0x0000780001027983 */ /* 0x008ee80000100800 */
[----:B-----5:R4:W-:Y:S04]  /*4120*/  STL [R1+0x90], R0 ;  /* 0x0000900001007387 */ /* 0x0209e80000100800 */
[----:B----4-:R-:W4:Y:S01]  /*4130*/  LDL R0, [R1+0x7c] ;  /* 0x00007c0001007983 */ /* 0x010f220000100800 */
[----:B0-----:R-:W-:Y:S01]  /*4140*/  IMAD.U32 R229, RZ, RZ, UR23 ;  /* 0x00000017ffe57e24 */ /* 0x001fe2000f8e00ff */
[----:B---3--:R-:W-:-:S02]  /*4150*/  ISETP.NE.AND P0, PT, R2, RZ, PT ;  /* 0x000000ff0200720c */ /* 0x008fc40003f05270 */
[----:B------:R0:W5:Y:S11]  /*4160*/  LDL.LU R2, [R1+0x94] ;  /* 0x0000940001027983 */ /* 0x0001760000300800 */
[----:B------:R-:W-:-:S05]  /*4170*/  @P0 LEA R229, R229, UR14, 0x3 ;  /* 0x0000000ee5e50c11 */ /* 0x000fca000f8e18ff */
[----:B------:R-:W-:-:S05]  /*4180*/  @P0 VIADD R229, R229, 0x48 ;  /* 0x00000048e5e50836 */ /* 0x000fca0000000000 */
[----:B----4-:R-:W-:Y:S02]  /*4190*/  @P0 PRMT R229, R0, 0x654, R229 ;  /* 0x0000065400e50816 */ /* 0x010fe400000000e5 */
[----:B------:R0:W5:Y:S01]  /*41a0*/  LDL.LU R0, [R1+0x90] ;  /* 0x0000900001007983 */ /* 0x0001620000300800 */
[----:B------:R-:W-:Y:S01]  /*41b0*/  UISETP.GT.U32.AND UP0, UPT, UR13, 0x1, UPT ;  /* 0x000000010d00788c */ /* 0x000fe2000bf04070 */
[----:B------:R0:W-:Y:S05]  /*41c0*/  @P0 SYNCS.ARRIVE.TRANS64.RED.A1T0 RZ, [R229+URZ], RZ ;  /* 0x000000ffe5ff09a7 */ /* 0x0001ea000810043f */
[----:B------:R-:W-:-:S13]  /*41d0*/  PLOP3.LUT P0, PT, PT, PT, UP0, 0x80, 0x0 ;  /* 0x000000000000781c */ /* 0x000fda0003f0f008 */
[----:B0-----:R-:W-:Y:S05]  /*41e0*/  @P0 BRA `(.L_x_31) ;  /* 0x0000000000040947 */ /* 0x001fea0003800000 */
[----:B------:R-:W-:Y:S01]  /*41f0*/  BPT.TRAP 0x1 ;  /* 0x000000040000795c */ /* 0x000fe20000300000 */
.L_x_31:
[----:B------:R-:W-:Y:S01]  /*4200*/  UIADD3 UR18, UR18, 0x1, URZ ;  /* 0x0000000112127890 */ /* 0x000fe2000fffe03f */
[C---:B------:R-:W-:Y:S01]  /*4210*/  ISETP.GT.AND P0, PT, R228.reuse, 0x1, PT ;  /* 0x00000001e400780c */ /* 0x040fe20003f04270 */
[----:B------:R-:W-:Y:S01]  /*4220*/  UIADD3 UR23, UR23, 0x1, URZ ;  /* 0x0000000117177890 */ /* 0x000fe2000fffe03f */
[----:B------:R-:W-:Y:S01]  /*4230*/  VIADD R228, R228, 0xffffffff ;  /* 0xffffffffe4e47836 */ /* 0x000fe20000000000 */
[----:B------:R-:W-:Y:S02]  /*4240*/  UISETP.NE.AND UP0, UPT, UR18, 0x9, UPT ;  /* 0x000000091200788c */ /* 0x000fe4000bf05270 */
[----:B------:R-:W-:Y:S02]  /*4250*/  UISETP.NE.AND UP1, UPT, UR23, 0x9, UPT ;  /* 0x000000091700788c */ /* 0x000fe4000bf25270 */
[----:B------:R-:W-:Y:S02]  /*4260*/  USEL UR8, URZ, 0x1, UP0 ;  /* 0x000000013f087887 */ /* 0x000fe40008000000 */
[----:B------:R-:W-:-:S02]  /*4270*/  USEL UR18, UR18, URZ, UP0 ;  /* 0x0000003f12127287 */ /* 0x000fc40008000000 */
[----:B------:R-:W-:Y:S02]  /*4280*/  USEL UR23, UR23, URZ, UP1 ;  /* 0x0000003f17177287 */ /* 0x000fe40008800000 */
[----:B------:R-:W-:Y:S01]  /*4290*/  LOP3.LUT R227, R227, UR8, RZ, 0x3c, !PT ;  /* 0x00000008e3e37c12 */ /* 0x000fe2000f8e3cff */
[----:B------:R-:W-:Y:S01]  /*42a0*/  UMOV UR8, 0x1 ;  /* 0x0000000100087882 */ /* 0x000fe20000000000 */
[----:B------:R-:W-:Y:S08]  /*42b0*/  @P0 BRA `(.L_x_32) ;  /* 0xffffffec00680947 */ /* 0x000ff0000383ffff */
.L_x_24:
[----:B------:R-:W-:-:S04]  /*42c0*/  UISETP.NE.AND UP0, UPT, UR6, URZ, UPT ;  /* 0x0000003f0600728c */ /* 0x000fc8000bf05270 */
[----:B------:R-:W-:-:S06]  /*42d0*/  USEL UR6, URZ, 0x1, !UP0 ;  /* 0x000000013f067887 */ /* 0x000fcc000c000000 */
[----:B------:R-:W-:-:S13]  /*42e0*/  ISETP.NE.AND P0, PT, RZ, UR6, PT ;  /* 0x00000006ff007c0c */ /* 0x000fda000bf05270 */
[----:B------:R-:W-:Y:S05]  /*42f0*/  @!P0 BRA `(.L_x_33) ;  /* 0x0000000c00dc8947 */ /* 0x000fea0003800000 */
[----:B------:R-:W3:Y:S04]  /*4300*/  LDL.LU R227, [R1+0x74] ;  /* 0x0000740001e37983 */ /* 0x000ee80000300800 */
[----:B---3--:R0:W-:Y:S04]  /*4310*/  STL [R1+0x90], R227 ;  /* 0x000090e301007387 */ /* 0x0081e80000100800 */
[----:B0-----:R-:W3:Y:S04]  /*4320*/  LDL.LU R227, [R1+0x70] ;  /* 0x0000700001e37983 */ /* 0x001ee80000300800 */
        /* <DEDUP_REMOVED lines=55> */
[----:B0-----:R-:W3:Y:S01]  /*46a0*/  LDL.LU R227, [R1] ;  /* 0x0000000001e37983 */ /* 0x001ee20000300800 */
[----:B------:R-:W-:-:S02]  /*46b0*/  WARPGROUP.DEPBAR.LE gsb0, 0x0 ;  /* 0x00008000000079c5 */ /* 0x000fc40000010000 */
[----:B------:R-:W-:Y:S01]  /*46c0*/  FADD R226, R24, R226 ;  /* 0x000000e218e27221 */ /* 0x000fe20000000000 */
        /* <DEDUP_REMOVED lines=95> */
[----:B-----5:R-:W-:Y:S01]  /*4cc0*/  FADD R2, R120, R2 ;  /* 0x0000000278027221 */ /* 0x020fe20000000000 */
[----:B------:R-:W-:Y:S01]  /*4cd0*/  FADD R0, R121, R0 ;  /* 0x0000000079007221 */ /* 0x000fe20000000000 */
[----:B---3--:R-:W-:-:S05]  /*4ce0*/  FADD R227, R122, R227 ;  /* 0x000000e37ae37221 */ /* 0x008fca0000000000 */
[----:B------:R0:W-:Y:S04]  /*4cf0*/  STL [R1], R227 ;  /* 0x000000e301007387 */ /* 0x0001e80000100800 */
[----:B0-----:R-:W3:Y:S02]  /*4d00*/  LDL.LU R227, [R1+0x100] ;  /* 0x0001000001e37983 */ /* 0x001ee40000300800 */
[----:B---3--:R-:W-:-:S05]  /*4d10*/  FADD R227, R123, R227 ;  /* 0x000000e37be37221 */ /* 0x008fca0000000000 */
[----:B------:R0:W-:Y:S04]  /*4d20*/  STL [R1+0x4], R227 ;  /* 0x000004e301007387 */ /* 0x0001e80000100800 */
        /* <DEDUP_REMOVED lines=83> */
[----:B------:R0:W-:Y:S02]  /*5260*/  STL [R1+0x74], R227 ;  /* 0x000074e301007387 */ /* 0x0001e40000100800 */
.L_x_33:
[----:B------:R-:W-:Y:S02]  /*5270*/  WARPGROUP.DEPBAR.LE gsb0, 0x0 ;  /* 0x00008000000079c5 */ /* 0x000fe40000010000 */
[----:B------:R-:W3:Y:S02]  /*5280*/  LDC R24, c[0x0][0x28c] ;  /* 0x0000a300ff187b82 */ /* 0x000ee40000000800 */
[----:B---3--:R-:W-:-:S13]  /*5290*/  ISETP.GE.AND P0, PT, R24, 0x1, PT ;  /* 0x000000011800780c */ /* 0x008fda0003f06270 */
[----:B------:R-:W-:Y:S05]  /*52a0*/  @!P0 BRA `(.L_x_34) ;  /* 0x0000000000648947 */ /* 0x000fea0003800000 */
[----:B------:R-:W-:-:S06]  /*52b0*/  UISETP.NE.AND UP0, UPT, UR21, 0x3, UPT ;  /* 0x000000031500788c */ /* 0x000fcc000bf05270 */
[----:B------:R-:W-:-:S13]  /*52c0*/  PLOP3.LUT P0, PT, PT, PT, UP0, 0x80, 0x0 ;  /* 0x000000000000781c */ /* 0x000fda0003f0f008 */
[----:B------:R-:W-:Y:S05]  /*52d0*/  @!P0 BRA `(.L_x_35) ;  /* 0x0000000000048947 */ /* 0x000fea0003800000 */
[----:B------:R-:W-:Y:S01]  /*52e0*/  BPT.TRAP 0x1 ;  /* 0x000000040000795c */ /* 0x000fe20000300000 */
.L_x_35:
[----:B0-----:R-:W3:Y:S01]  /*52f0*/  LDL R227, [R1+0x78] ;  /* 0x0000780001e37983 */ /* 0x001ee20000100800 */
[----:B------:R-:W-:Y:S01]  /*5300*/  BSSY B0, `(.L_x_36) ;  /* 0x000000f000007945 */ /* 0x000fe20003800000 */
[----:B---3--:R-:W-:-:S13]  /*5310*/  ISETP.NE.AND P0, PT, R227, RZ, PT ;  /* 0x000000ffe300720c */ /* 0x008fda0003f05270 */
[----:B------:R-:W-:Y:S05]  /*5320*/  @!P0 BRA `(.L_x_37) ;  /* 0x0000000000308947 */ /* 0x000fea0003800000 */
[----:B------:R-:W3:Y:S01]  /*5330*/  LDL R227, [R1+0x7c] ;  /* 0x00007c0001e37983 */ /* 0x000ee20000100800 */
[----:B------:R-:W-:-:S04]  /*5340*/  UISETP.LT.AND UP0, UPT, UR12, 0x1, UPT ;  /* 0x000000010c00788c */ /* 0x000fc8000bf01270 */
[----:B------:R-:W-:-:S04]  /*5350*/  USEL UR8, UR12, 0x1, UP0 ;  /* 0x000000010c087887 */ /* 0x000fc80008000000 */
[----:B------:R-:W-:-:S04]  /*5360*/  UIADD3 UR8, UR5, UR12, -UR8 ;  /* 0x0000000c05087290 */ /* 0x000fc8000fffe808 */
[----:B------:R-:W-:-:S04]  /*5370*/  UIMAD.WIDE.U32 UR6, UR8, 0x38e38e39, URZ ;  /* 0x38e38e39080678a5 */ /* 0x000fc8000f8e003f */
[----:B------:R-:W-:-:S04]  /*5380*/  USHF.R.U32.HI UR6, URZ, 0x1, UR7 ;  /* 0x000000013f067899 */ /* 0x000fc80008011607 */
[----:B------:R-:W-:-:S04]  /*5390*/  UIMAD UR8, UR6, -0x9, UR8 ;  /* 0xfffffff7060878a4 */ /* 0x000fc8000f8e0208 */
[----:B------:R-:W-:-:S04]  /*53a0*/  ULEA UR8, UR8, UR14, 0x3 ;  /* 0x0000000e08087291 */ /* 0x000fc8000f8e183f */
[----:B------:R-:W-:-:S06]  /*53b0*/  UIADD3 UR8, UR8, 0x48, URZ ;  /* 0x0000004808087890 */ /* 0x000fcc000fffe03f */
[----:B------:R-:W-:-:S05]  /*53c0*/  IMAD.U32 R24, RZ, RZ, UR8 ;  /* 0x00000008ff187e24 */ /* 0x000fca000f8e00ff */
[----:B---3--:R-:W-:-:S04]  /*53d0*/  PRMT R24, R227, 0x654, R24 ;  /* 0x00000654e3187816 */ /* 0x008fc80000000018 */
[----:B------:R0:W-:Y:S03]  /*53e0*/  SYNCS.ARRIVE.TRANS64.RED.A1T0 RZ, [R24+URZ], RZ ;  /* 0x000000ff18ff79a7 */ /* 0x0001e6000810043f */
.L_x_37:
[----:B------:R-:W-:Y:S05]  /*53f0*/  BSYNC B0 ;  /* 0x0000000000007941 */ /* 0x000fea0003800000 */
.L_x_36:
[----:B------:R-:W-:-:S06]  /*5400*/  UISETP.GT.U32.AND UP0, UPT, UR13, 0x1, UPT ;  /* 0x000000010d00788c */ /* 0x000fcc000bf04070 */
[----:B------:R-:W-:-:S13]  /*5410*/  PLOP3.LUT P0, PT, PT, PT, UP0, 0x80, 0x0 ;  /* 0x000000000000781c */ /* 0x000fda0003f0f008 */
[----:B------:R-:W-:Y:S05]  /*5420*/  @P0 BRA `(.L_x_34) ;  /* 0x0000000000040947 */ /* 0x000fea0003800000 */
[----:B------:R-:W-:Y:S01]  /*5430*/  BPT.TRAP 0x1 ;  /* 0x000000040000795c */ /* 0x000fe20000300000 */
.L_x_34:
[----:B-----5:R3:W-:Y:S01]  /*5440*/  STL [R1+0x94], R2 ;  /* 0x0000940201007387 */ /* 0x0207e20000100800 */
[----:B------:R-:W4:Y:S01]  /*5450*/  LDC R28, c[0x0][0x288] ;  /* 0x0000a200ff1c7b82 */ /* 0x000f220000000800 */
[----:B------:R-:W-:Y:S02]  /*5460*/  UIADD3 UR9, UR12, UR5, URZ ;  /* 0x000000050c097290 */ /* 0x000fe4000fffe03f */
[----:B------:R0:W-:Y:S01]  /*5470*/  STL [R1+0x90], R0 ;  /* 0x0000900001007387 */ /* 0x0001e20000100800 */
[----:B------:R-:W-:Y:S01]  /*5480*/  USHF.R.S32.HI UR10, URZ, 0x1f, UR22 ;  /* 0x0000001f3f0a7899 */ /* 0x000fe20008011416 */
[----:B------:R-:W-:Y:S01]  /*5490*/  ULDC.64 UR14, c[0x0][0x5d0] ;  /* 0x00017400000e7ab9 */ /* 0x000fe20000000a00 */
[----:B------:R-:W-:Y:S01]  /*54a0*/  ULDC UR11, c[0x0][0x284] ;  /* 0x0000a100000b7ab9 */ /* 0x000fe20000000800 */
[----:B---3--:R-:W3:Y:S01]  /*54b0*/  S2R R2, SR_TID.X ;  /* 0x0000000000027919 */ /* 0x008ee20000002100 */
[----:B0-----:R-:W2:Y:S04]  /*54c0*/  LDL.LU R0, [R1+0x88] ;  /* 0x0000880001007983 */ /* 0x001ea80000300800 */
[----:B------:R-:W4:Y:S01]  /*54d0*/  LDL.LU R227, [R1+0x8c] ;  /* 0x00008c0001e37983 */ /* 0x000f220000300800 */
[----:B------:R-:W-:-:S02]  /*54e0*/  UISETP.GT.U32.AND UP0, UPT, UR9, 0x8, UPT ;  /* 0x000000080900788c */ /* 0x000fc4000bf04070 */
[----:B------:R-:W-:Y:S01]  /*54f0*/  UISETP.GE.U32.AND UP1, UPT, UR12, 0x9, UPT ;  /* 0x000000090c00788c */ /* 0x000fe2000bf26070 */
[--C-:B---3--:R-:W-:Y:S02]  /*5500*/  SHF.R.U32.HI R24, RZ, 0x2, R2.reuse ;  /* 0x00000002ff187819 */ /* 0x108fe40000011602 */
[----:B------:R-:W-:Y:S02]  /*5510*/  LOP3.LUT R26, R2, 0x60, RZ, 0xc0, !PT ;  /* 0x00000060021a7812 */ /* 0x000fe400078ec0ff */
[----:B------:R-:W-:Y:S02]  /*5520*/  SHF.R.U32.HI R27, RZ, 0x7, R2 ;  /* 0x00000007ff1b7819 */ /* 0x000fe40000011602 */
[----:B------:R-:W-:Y:S02]  /*5530*/  LOP3.LUT R25, R24, 0x7, RZ, 0xc0, !PT ;  /* 0x0000000718197812 */ /* 0x000fe400078ec0ff */
[----:B------:R-:W-:Y:S02]  /*5540*/  SHF.R.U32.HI R26, RZ, 0x1, R26 ;  /* 0x00000001ff1a7819 */ /* 0x000fe4000001161a */
[----:B------:R-:W-:-:S02]  /*5550*/  LOP3.LUT R24, R27, 0x1, RZ, 0xc0, !PT ;  /* 0x000000011b187812 */ /* 0x000fc400078ec0ff */
[----:B------:R-:W-:-:S03]  /*5560*/  IADD3 R29, RZ, -R26, -R25 ;  /* 0x8000001aff1d7210 */ /* 0x000fc60007ffe819 */
[C---:B------:R-:W-:Y:S02]  /*5570*/  IMAD.SHL.U32 R30, R24.reuse, 0x40, RZ ;  /* 0x00000040181e7824 */ /* 0x040fe400078e00ff */
[----:B------:R-:W-:Y:S02]  /*5580*/  IMAD R29, R24, -0x40, R29 ;  /* 0xffffffc0181d7824 */ /* 0x000fe400078e021d */
[----:B------:R-:W-:Y:S01]  /*5590*/  IMAD.SHL.U32 R24, R2, 0x2, RZ ;  /* 0x0000000202187824 */ /* 0x000fe200078e00ff */
[----:B------:R-:W-:-:S04]  /*55a0*/  LOP3.LUT R27, R30, 0x40, R25, 0xe2, !PT ;  /* 0x000000401e1b7812 */ /* 0x000fc800078ee219 */
[----:B------:R-:W-:Y:S02]  /*55b0*/  LOP3.LUT R30, R24, 0x6, RZ, 0xc0, !PT ;  /* 0x00000006181e7812 */ /* 0x000fe400078ec0ff */
[----:B------:R-:W-:Y:S02]  /*55c0*/  LOP3.LUT R24, R2, 0x3, RZ, 0xc0, !PT ;  /* 0x0000000302187812 */ /* 0x000fe400078ec0ff */
[----:B------:R0:W5:Y:S01]  /*55d0*/  LDL.LU R2, [R1+0x94] ;  /* 0x0000940001027983 */ /* 0x0001620000300800 */
[----:B------:R-:W-:Y:S01]  /*55e0*/  UIMAD.WIDE.U32 UR6, UR9, 0x38e38e39, URZ ;  /* 0x38e38e39090678a5 */ /* 0x000fe2000f8e003f */
[----:B--2---:R-:W-:Y:S01]  /*55f0*/  PRMT R30, R30, 0x6540, R0 ;  /* 0x000065401e1e7816 */ /* 0x004fe20000000000 */
[----:B------:R-:W-:Y:S02]  /*5600*/  IMAD.SHL.U32 R35, R0, 0x100, RZ ;  /* 0x0000010000237824 */ /* 0x000fe400078e00ff */
[----:B------:R0:W5:Y:S01]  /*5610*/  LDL.LU R0, [R1+0x90] ;  /* 0x0000900001007983 */ /* 0x0001620000300800 */
[----:B----4-:R-:W-:Y:S01]  /*5620*/  IMAD R34, R24, -0x2, R28 ;  /* 0xfffffffe18227824 */ /* 0x010fe200078e021c */
[----:B------:R-:W-:Y:S01]  /*5630*/  UIMAD UR5, UR10, UR14, URZ ;  /* 0x0000000e0a0572a4 */ /* 0x000fe2000f8e023f */
[----:B------:R-:W-:Y:S01]  /*5640*/  ISETP.GE.AND P0, PT, R35, R28, PT ;  /* 0x0000001c2300720c */ /* 0x000fe20003f06270 */
[C---:B------:R-:W-:Y:S01]  /*5650*/  IMAD.SHL.U32 R28, R227.reuse, 0x80, RZ ;  /* 0x00000080e31c7824 */ /* 0x040fe200078e00ff */
[----:B------:R-:W-:Y:S01]  /*5660*/  UISETP.LT.U32.AND UP0, UPT, UR12, 0x9, UP0 ;  /* 0x000000090c00788c */ /* 0x000fe20008701070 */
[--C-:B------:R-:W-:Y:S01]  /*5670*/  SHF.R.S32.HI R31, RZ, 0x1f, R30.reuse ;  /* 0x0000001fff1f7819 */ /* 0x100fe2000001141e */
[----:B------:R-:W-:Y:S01]  /*5680*/  UIMAD UR8, UR22, UR15, UR5 ;  /* 0x0000000f160872a4 */ /* 0x000fe2000f8e0205 */
[----:B------:R-:W-:Y:S01]  /*5690*/  IMAD.U32 R25, RZ, RZ, UR14 ;  /* 0x0000000eff197e24 */ /* 0x000fe2000f8e00ff */
[C---:B------:R-:W-:Y:S01]  /*56a0*/  ISETP.GE.OR P0, PT, R28.reuse, UR11, P0 ;  /* 0x0000000b1c007c0c */ /* 0x040fe20008706670 */
[----:B------:R-:W-:Y:S01]  /*56b0*/  USEL UR5, URZ, 0x1, !UP0 ;  /* 0x000000013f057887 */ /* 0x000fe2000c000000 */
[----:B------:R-:W-:Y:S01]  /*56c0*/  IMAD.WIDE R32, R227, 0x80, RZ ;  /* 0x00000080e3207825 */ /* 0x000fe200078e02ff */
[----:B------:R-:W-:Y:S01]  /*56d0*/  USHF.R.U32.HI UR6, URZ, 0x1, UR7 ;  /* 0x000000013f067899 */ /* 0x000fe20008011607 */
[----:B------:R-:W-:Y:S01]  /*56e0*/  IADD3 R38, -R28, UR11, R29 ;  /* 0x0000000b1c267c10 */ /* 0x000fe2000fffe11d */
[----:B------:R-:W-:Y:S01]  /*56f0*/  ULOP3.LUT UR4, UR4, UR5, URZ, 0x3c, !UPT ;  /* 0x0000000504047292 */ /* 0x000fe2000f8e3c3f */
[----:B------:R-:W-:Y:S01]  /*5700*/  IMAD.WIDE.U32 R24, R25, UR22, R30 ;  /* 0x0000001619187c25 */ /* 0x000fe2000f8e001e */
[----:B------:R-:W-:Y:S01]  /*5710*/  UIMAD UR5, UR6, -0x9, UR9 ;  /* 0xfffffff7060578a4 */ /* 0x000fe2000f8e0209 */
[----:B------:R-:W-:Y:S01]  /*5720*/  LOP3.LUT R39, R32, R27, R26, 0xfe, !PT ;  /* 0x0000001b20277212 */ /* 0x000fe200078efe1a */
[----:B------:R-:W-:Y:S01]  /*5730*/  @UP1 ULOP3.LUT UR4, UR4, 0x1, UR6, 0x78, !UPT ;  /* 0x0000000104041892 */ /* 0x000fe2000f8e7806 */
[----:B------:R-:W-:-:S02]  /*5740*/  VIADD R25, R25, UR8 ;  /* 0x0000000819197c36 */ /* 0x000fc40008000000 */
[----:B------:R-:W-:Y:S02]  /*5750*/  IMAD.IADD R35, R34, 0x1, -R35 ;  /* 0x0000000122237824 */ /* 0x000fe400078e0a23 */
[----:B------:R-:W-:Y:S01]  /*5760*/  IMAD.MOV.U32 R34, RZ, RZ, -0x1 ;  /* 0xffffffffff227424 */ /* 0x000fe200078e00ff */
[----:B0-----:R-:W-:Y:S06]  /*5770*/  @P0 BRA `(.L_x_38) ;  /* 0x0000008c00980947 */ /* 0x001fec0003800000 */
[----:B------:R-:W0:Y:S01]  /*5780*/  LDC.64 R28, c[0x0][0x5c8] ;  /* 0x00017200ff1c7b82 */ /* 0x000e220000000a00 */
[----:B------:R-:W-:Y:S01]  /*5790*/  ULDC.64 UR6, c[0x0][0x5c0] ;  /* 0x0001700000067ab9 */ /* 0x000fe20000000a00 */
[----:B------:R-:W-:Y:S01]  /*57a0*/  BSSY B0, `(.L_x_38) ;  /* 0x00008e3000007945 */ /* 0x000fe20003800000 */
[-C--:B0-----:R-:W-:Y:S02]  /*57b0*/  IMAD R26, R33, R28.reuse, RZ ;  /* 0x0000001c211a7224 */ /* 0x081fe400078e02ff */
[----:B------:R-:W-:-:S04]  /*57c0*/  IMAD.WIDE.U32 R24, R39, R28, R24 ;  /* 0x0000001c27187225 */ /* 0x000fc800078e0018 */
[----:B------:R-:W-:Y:S01]  /*57d0*/  IMAD R27, R39, R29, R26 ;  /* 0x0000001d271b7224 */ /* 0x000fe200078e021a */
[----:B------:R-:W-:Y:S02]  /*57e0*/  LEA R26, P0, R28, R24, 0x3 ;  /* 0x000000181c1a7211 */ /* 0x000fe400078018ff */
[----:B------:R-:W-:Y:S01]  /*57f0*/  IADD3 R24, P1, R24, UR6, RZ ;  /* 0x0000000618187c10 */ /* 0x000fe2000ff3e0ff */
[----:B------:R-:W-:Y:S01]  /*5800*/  IMAD.IADD R27, R25, 0x1, R27 ;  /* 0x00000001191b7824 */ /* 0x000fe200078e021b */
[----:B------:R-:W-:-:S04]  /*5810*/  IADD3 R26, P3, R26, UR6, RZ ;  /* 0x000000061a1a7c10 */ /* 0x000fc8000ff7e0ff */
[----:B------:R-:W-:Y:S02]  /*5820*/  LEA.HI.X R28, R28, R27, R29, 0x3, P0 ;  /* 0x0000001b1c1c7211 */ /* 0x000fe400000f1c1d */
[----:B------:R-:W-:Y:S02]  /*5830*/  FSETP.NEU.AND P0, PT, RZ, UR19, PT ;  /* 0x00000013ff007c0b */ /* 0x000fe4000bf0d000 */
[----:B------:R-:W-:Y:S02]  /*5840*/  IADD3.X R25, R27, UR7, RZ, P1, !PT ;  /* 0x000000071b197c10 */ /* 0x000fe40008ffe4ff */
[----:B------:R-:W-:-:S09]  /*5850*/  IADD3.X R27, R28, UR7, RZ, P3, !PT ;  /* 0x000000071c1b7c10 */ /* 0x000fd20009ffe4ff */
[----:B------:R-:W-:Y:S05]  /*5860*/  @!P0 BRA `(.L_x_39) ;  /* 0x0000006800d88947 */ /* 0x000fea0003800000 */
[----:B------:R-:W-:Y:S01]  /*5870*/  ULDC.64 UR8, c[0x0][0x5b8] ;  /* 0x00016e0000087ab9 */ /* 0x000fe20000000a00 */
[----:B------:R-:W-:Y:S01]  /*5880*/  ISETP.GE.AND P0, PT, R38, 0x1, PT ;  /* 0x000000012600780c */ /* 0x000fe20003f06270 */
[----:B------:R-:W-:Y:S02]  /*5890*/  UIMAD UR6, UR10, UR8, URZ ;  /* 0x000000080a0672a4 */ /* 0x000fe4000f8e023f */
[----:B------:R-:W-:Y:S01]  /*58a0*/  IMAD.U32 R29, RZ, RZ, UR8 ;  /* 0x00000008ff1d7e24 */ /* 0x000fe2000f8e00ff */
[----:B------:R-:W-:Y:S01]  /*58b0*/  BSSY B1, `(.L_x_40) ;  /* 0x000000f000017945 */ /* 0x000fe20003800000 */
[----:B------:R-:W-:Y:S01]  /*58c0*/  ISETP.LT.OR P4, PT, R35, 0x1, !P0 ;  /* 0x000000012300780c */ /* 0x000fe20004781670 */
[----:B------:R-:W-:Y:S02]  /*58d0*/  UIMAD UR6, UR22, UR9, UR6 ;  /* 0x00000009160672a4 */ /* 0x000fe4000f8e0206 */
[----:B------:R-:W-:Y:S01]  /*58e0*/  IMAD.WIDE.U32 R30, R29, UR22, R30 ;  /* 0x000000161d1e7c25 */ /* 0x000fe2000f8e001e */
[----:B------:R-:W-:-:S03]  /*58f0*/  ULDC.64 UR8, c[0x0][0x5a8] ;  /* 0x00016a0000087ab9 */ /* 0x000fc60000000a00 */
[----:B------:R-:W-:Y:S01]  /*5900*/  VIADD R31, R31, UR6 ;  /* 0x000000061f1f7c36 */ /* 0x000fe20008000000 */
[----:B------:R-:W-:Y:S02]  /*5910*/  ULDC.64 UR6, c[0x0][0x5b0] ;  /* 0x00016c0000067ab9 */ /* 0x000fe40000000a00 */
[----:B------:R-:W-:Y:S02]  /*5920*/  IMAD R36, R33, UR6, RZ ;  /* 0x0000000621247c24 */ /* 0x000fe4000f8e02ff */
[----:B------:R-:W-:-:S04]  /*5930*/  IMAD.WIDE.U32 R28, R39, UR6, R30 ;  /* 0x00000006271c7c25 */ /* 0x000fc8000f8e001e */
[--C-:B------:R-:W-:Y:S01]  /*5940*/  IMAD R37, R39, UR7, R36.reuse ;  /* 0x0000000727257c24 */ /* 0x100fe2000f8e0224 */
[----:B------:R-:W-:Y:S02]  /*5950*/  IADD3 R28, P1, R28, UR8, RZ ;  /* 0x000000081c1c7c10 */ /* 0x000fe4000ff3e0ff */
[----:B------:R-:W-:Y:S02]  /*5960*/  PRMT R36, RZ, 0x7610, R36 ;  /* 0x00007610ff247816 */ /* 0x000fe40000000024 */
[----:B------:R-:W-:Y:S01]  /*5970*/  IADD3.X R29, R29, UR9, R37, P1, !PT ;  /* 0x000000091d1d7c10 */ /* 0x000fe20008ffe425 */
[----:B------:R-:W-:Y:S08]  /*5980*/  @P4 BRA `(.L_x_41) ;  /* 0x0000000000044947 */ /* 0x000ff00003800000 */
[----:B------:R0:W5:Y:S02]  /*5990*/  LDG.E.U8 R36, desc[UR16][R28.64] ;  /* 0x000000101c247981 */ /* 0x000164000c1e1100 */
.L_x_41:
[----:B------:R-:W-:Y:S05]  /*59a0*/  BSYNC B1 ;  /* 0x0000000000017941 */ /* 0x000fea0003800000 */
.L_x_40:
[----:B-----5:R-:W-:Y:S01]  /*59b0*/  LOP3.LUT R36, R36, 0xff, RZ, 0xc0, !PT ;  /* 0x000000ff24247812 */ /* 0x020fe200078ec0ff */
[----:B------:R-:W-:Y:S01]  /*59c0*/  BSSY B1, `(.L_x_42) ;  /* 0x000000b000017945 */ /* 0x000fe20003800000 */
[----:B------:R-:W-:Y:S02]  /*59d0*/  ISETP.LT.OR P3, PT, R35, 0x2, !P0 ;  /* 0x000000022300780c */ /* 0x000fe40004761670 */
[----:B------:R-:W-:-:S05]  /*59e0*/  F2FP.F16.E4M3.UNPACK_B R36, R36 ;  /* 0x00000024ff24723e */ /* 0x000fca00020006ff */
[----:B------:R-:W-:-:S05]  /*59f0*/  HADD2.F32 R36, -RZ, R36.H0_H0 ;  /* 0x20000024ff247230 */ /* 0x000fca0000004100 */
[----:B------:R-:W-:Y:S01]  /*5a00*/  FMUL R37, R36, UR19 ;  /* 0x0000001324257c20 */ /* 0x000fe20008400000 */
[----:B------:R-:W-:-:S03]  /*5a10*/  PRMT R36, RZ, 0x7610, R36 ;  /* 0x00007610ff247816 */ /* 0x000fc60000000024 */
[----:B------:R-:W-:-:S05]  /*5a20*/  FFMA R37, R226, UR20, R37 ;  /* 0x00000014e2257c23 */ /* 0x000fca0008000025 */
[----:B------:R-:W-:-:S05]  /*5a30*/  F2FP.SATFINITE.E4M3.F32.PACK_AB_MERGE_C R37, RZ, R37, RZ ;  /* 0x00000025ff25723e */ /* 0x000fca00048070ff */
[----:B------:R2:W-:Y:S01]  /*5a40*/  @!P4 STG.E.U8 desc[UR16][R24.64], R37 ;  /* 0x000000251800c986 */ /* 0x0005e2000c101110 */
[----:B------:R-:W-:Y:S05]  /*5a50*/  @P3 BRA `(.L_x_43) ;  /* 0x0000000000043947 */ /* 0x000fea0003800000 */
[----:B------:R3:W5:Y:S02]  /*5a60*/  LDG.E.U8 R36, desc[UR16][R28.64+0x1] ;  /* 0x000001101c247981 */ /* 0x000764000c1e1100 */
.L_x_43:
[----:B------:R-:W-:Y:S05]  /*5a70*/  BSYNC B1 ;  /* 0x0000000000017941 */ /* 0x000fea0003800000 */
.L_x_42:
[----:B-----5:R-:W-:Y:S01]  /*5a80*/  LOP3.LUT R36, R36, 0xff, RZ, 0xc0, !PT ;  /* 0x000000ff24247812 */ /* 0x020fe200078ec0ff */
[----:B------:R-:W-:Y:S01]  /*5a90*/  BSSY B1, `(.L_x_44) ;  /* 0x0000013000017945 */ /* 0x000fe20003800000 */
[----:B--2---:R-:W-:Y:S02]  /*5aa0*/  IADD3 R37, P1, R39, 0x8, RZ ;  /* 0x0000000827257810 */ /* 0x004fe40007f3e0ff */
[----:B------:R-:W-:-:S03]  /*5ab0*/  F2FP.F16.E4M3.UNPACK_B R36, R36 ;  /* 0x00000024ff24723e */ /* 0x000fc600020006ff */
[----:B------:R-:W-:Y:S01]  /*5ac0*/  IMAD.X R32, RZ, RZ, R33, P1 ;  /* 0x000000ffff207224 */ /* 0x000fe200008e0621 */
[----:B------:R-:W-:Y:S01]  /*5ad0*/  ISETP.GE.AND P1, PT, R38, 0x9, PT ;  /* 0x000000092600780c */ /* 0x000fe20003f26270 */
[----:B------:R-:W-:Y:S02]  /*5ae0*/  HADD2.F32 R36, -RZ, R36.H0_H0 ;  /* 0x20000024ff247230 */ /* 0x000fe40000004100 */
[----:B------:R-:W-:Y:S01]  /*5af0*/  IMAD R32, R32, UR6, RZ ;  /* 0x0000000620207c24 */ /* 0x000fe2000f8e02ff */
[----:B------:R-:W-:Y:S01]  /*5b00*/  ISETP.LT.OR P5, PT, R35, 0x1, !P1 ;  /* 0x000000012300780c */ /* 0x000fe20004fa1670 */
[----:B------:R-:W-:-:S04]  /*5b10*/  IMAD.WIDE.U32 R30, R37, UR6, R30 ;  /* 0x00000006251e7c25 */ /* 0x000fc8000f8e001e */
[----:B------:R-:W-:Y:S01]  /*5b20*/  FMUL R36, R36, UR19 ;  /* 0x0000001324247c20 */ /* 0x000fe20008400000 */
[----:B------:R-:W-:-:S03]  /*5b30*/  IMAD R37, R37, UR7, R32 ;  /* 0x0000000725257c24 */ /* 0x000fc6000f8e0220 */
[----:B------:R-:W-:Y:S01]  /*5b40*/  FFMA R36, R225, UR20, R36 ;  /* 0x00000014e1247c23 */ /* 0x000fe20008000024 */
[----:B------:R-:W-:Y:S02]  /*5b50*/  IADD3 R30, P4, R30, UR8, RZ ;  /* 0x000000081e1e7c10 */ /* 0x000fe4000ff9e0ff */
[----:B------:R-:W-:Y:S02]  /*5b60*/  PRMT R32, RZ, 0x7610, R32 ;  /* 0x00007610ff207816 */ /* 0x000fe40000000020 */
[----:B------:R-:W-:Y:S02]  /*5b70*/  F2FP.SATFINITE.E4M3.F32.PACK_AB_MERGE_C R33, RZ, R36, RZ ;  /* 0x00000024ff21723e */ /* 0x000fe400048070ff */
[----:B------:R-:W-:-:S03]  /*5b80*/  IADD3.X R31, R31, UR9, R37, P4, !PT ;  /* 0x000000091f1f7c10 */ /* 0x000fc6000a7fe425 */
[----:B------:R2:W-:Y:S01]  /*5b90*/  @!P3 STG.E.U8 desc[UR16][R24.64+0x1], R33 ;  /* 0x000001211800b986 */ /* 0x0005e2000c101110 */
[----:B------:R-:W-:Y:S05]  /*5ba0*/  @P5 BRA `(.L_x_45) ;  /* 0x0000000000045947 */ /* 0x000fea0003800000 */
[----:B------:R4:W5:Y:S02]  /*5bb0*/  LDG.E.U8 R32, desc[UR16][R30.64] ;  /* 0x000000101e207981 */ /* 0x000964000c1e1100 */
.L_x_45:
[----:B------:R-:W-:Y:S05]  /*5bc0*/  BSYNC B1 ;  /* 0x0000000000017941 */ /* 0x000fea0003800000 */
.L_x_44:
[----:B-----5:R-:W-:Y:S01]  /*5bd0*/  LOP3.LUT R32, R32, 0xff, RZ, 0xc0, !PT ;  /* 0x000000ff20207812 */ /* 0x020fe200078ec0ff */
[----:B------:R-:W-:Y:S01]  /*5be0*/  BSSY B1, `(.L_x_46) ;  /* 0x000000b000017945 */ /* 0x000fe20003800000 */
[----:B------:R-:W-:Y:S02]  /*5bf0*/  ISETP.LT.OR P3, PT, R35, 0x2, !P1 ;  /* 0x000000022300780c */ /* 0x000fe40004f61670 */
[----:B------:R-:W-:-:S05]  /*5c00*/  F2FP.F16.E4M3.UNPACK_B R32, R32 ;  /* 0x00000020ff20723e */ /* 0x000fca00020006ff */
[----:B------:R-:W-:-:S05]  /*5c10*/  HADD2.F32 R32, -RZ, R32.H0_H0 ;  /* 0x20000020ff207230 */ /* 0x000fca0000004100 */
[----:B--2---:R-:W-:Y:S01]  /*5c20*/  FMUL R33, R32, UR19 ;  /* 0x0000001320217c20 */ /* 0x004fe20008400000 */
[----:B------:R-:W-:-:S03]  /*5c30*/  PRMT R32, RZ, 0x7610, R32 ;  /* 0x00007610ff207816 */ /* 0x000fc60000000020 */
[----:B------:R-:W-:-:S05]  /*5c40*/  FFMA R33, R224, UR20, R33 ;  /* 0x00000014e0217c23 */ /* 0x000fca0008000021 */
[----:B------:R-:W-:-:S05]  /*5c50*/  F2FP.SATFINITE.E4M3.F32.PACK_AB_MERGE_C R33, RZ, R33, RZ ;  /* 0x00000021ff21723e */ /* 0x000fca00048070ff */
[----:B------:R2:W-:Y:S01]  /*5c60*/  @!P5 STG.E.U8 desc[UR16][R26.64], R33 ;  /* 0x000000211a00d986 */ /* 0x0005e2000c101110 */
[----:B------:R-:W-:Y:S05]  /*5c70*/  @P3 BRA `(.L_x_47) ;  /* 0x0000000000043947 */ /* 0x000fea0003800000 */
[----:B------:R0:W5:Y:S02]  /*5c80*/  LDG.E.U8 R32, desc[UR16][R30.64+0x1] ;  /* 0x000001101e207981 */ /* 0x000164000c1e1100 */
.L_x_47:
[----:B------:R-:W-:Y:S05]  /*5c90*/  BSYNC B1 ;  /* 0x0000000000017941 */ /* 0x000fea0003800000 */
.L_x_46:
[----:B-----5:R-:W-:Y:S01]  /*5ca0*/  LOP3.LUT R32, R32, 0xff, RZ, 0xc0, !PT ;  /* 0x000000ff20207812 */ /* 0x020fe200078ec0ff */
[----:B------:R-:W-:Y:S01]  /*5cb0*/  BSSY B1, `(.L_x_48) ;  /* 0x000000b000017945 */ /* 0x000fe20003800000 */
[----:B------:R-:W-:Y:S02]  /*5cc0*/  ISETP.LT.OR P4, PT, R35, 0x9, !P0 ;  /* 0x000000092300780c */ /* 0x000fe40004781670 */
[----:B------:R-:W-:-:S05]  /*5cd0*/  F2FP.F16.E4M3.UNPACK_B R32, R32 ;  /* 0x00000020ff20723e */ /* 0x000fca00020006ff */
[----:B------:R-:W-:-:S05]  /*5ce0*/  HADD2.F32 R32, -RZ, R32.H0_H0 ;  /* 0x20000020ff207230 */ /* 0x000fca0000004100 */
[----:B------:R-:W-:-:S04]  /*5cf0*/  FMUL R32, R32, UR19 ;  /* 0x0000001320207c20 */ /* 0x000fc80008400000 */
[----:B------:R-:W-:-:S05]  /*5d00*/  FFMA R32, R223, UR20, R32 ;  /* 0x00000014df207c23 */ /* 0x000fca0008000020 */
[----:B--2---:R-:W-:Y:S02]  /*5d10*/  F2FP.SATFINITE.E4M3.F32.PACK_AB_MERGE_C R33, RZ, R32, RZ ;  /* 0x00000020ff21723e */ /* 0x004fe400048070ff */
[----:B------:R-:W-:-:S03]  /*5d20*/  PRMT R32, RZ, 0x7610, R32 ;  /* 0x00007610ff207816 */ /* 0x000fc60000000020 */
[----:B------:R2:W-:Y:S01]  /*5d30*/  @!P3 STG.E.U8 desc[UR16][R26.64+0x1], R33 ;  /* 0x000001211a00b986 */ /* 0x0005e2000c101110 */
[----:B------:R-:W-:Y:S05]  /*5d40*/  @P4 BRA `(.L_x_49) ;  /* 0x0000000000044947 */ /* 0x000fea0003800000 */
[----:B------:R0:W5:Y:S02]  /*5d50*/  LDG.E.U8 R32, desc[UR16][R28.64+0x8] ;  /* 0x000008101c207981 */ /* 0x000164000c1e1100 */
.L_x_49:
[----:B------:R-:W-:Y:S05]  /*5d60*/  BSYNC B1 ;  /* 0x0000000000017941 */ /* 0x000fea0003800000 */
.L_x_48:
        /* <DEDUP_REMOVED lines=12> */
.L_x_51:
[----:B------:R-:W-:Y:S05]  /*5e30*/  BSYNC B1 ;  /* 0x0000000000017941 */ /* 0x000fea0003800000 */
.L_x_50:
        /* <DEDUP_REMOVED lines=12> */
.L_x_53:
[----:B------:R-:W-:Y:S05]  /*5f00*/  BSYNC B1 ;  /* 0x0000000000017941 */ /* 0x000fea0003800000 */
.L_x_52:
        /* <DEDUP_REMOVED lines=12> */
.L_x_55:
[----:B------:R-:W-:Y:S05]  /*5fd0*/  BSYNC B1 ;  /* 0x0000000000017941 */ /* 0x000fea0003800000 */
.L_x_54:
        /* <DEDUP_REMOVED lines=12> */
.L_x_57:
[----:B------:R-:W-:Y:S05]  /*60a0*/  BSYNC B1 ;  /* 0x0000000000017941 */ /* 0x000fea0003800000 */
.L_x_56:
        /* <DEDUP_REMOVED lines=12> */
.L_x_59:
[----:B------:R-:W-:Y:S05]  /*6170*/  BSYNC B1 ;  /* 0x0000000000017941 */ /* 0x000fea0003800000 */
.L_x_58:
        /* <DEDUP_REMOVED lines=12> */
.L_x_61:
[----:B------:R-:W-:Y:S05]  /*6240*/  BSYNC B1 ;  /* 0x0000000000017941 */ /* 0x000fea0003800000 */
.L_x_60:
        /* <DEDUP_REMOVED lines=12> */
.L_x_63:
[----:B------:R-:W-:Y:S05]  /*6310*/  BSYNC B1 ;  /* 0x0000000000017941 */ /* 0x000fea0003800000 */
.L_x_62:
        /* <DEDUP_REMOVED lines=12> */
.L_x_65:
[----:B------:R-:W-:Y:S05]  /*63e0*/  BSYNC B1 ;  /* 0x0000000000017941 */ /* 0x000fea0003800000 */
.L_x_64:
        /* <DEDUP_REMOVED lines=12> */
.L_x_67:
[----:B------:R-:W-:Y:S05]  /*64b0*/  BSYNC B1 ;  /* 0x0000000000017941 */ /* 0x000fea0003800000 */
.L_x_66:
        /* <DEDUP_REMOVED lines=12> */
.L_x_69:
[----:B------:R-:W-:Y:S05]  /*6580*/  BSYNC B1 ;  /* 0x0000000000017941 */ /* 0x000fea0003800000 */
.L_x_68:
        /* <DEDUP_REMOVED lines=12> */
.L_x_71:
[----:B------:R-:W-:Y:S05]  /*6650*/  BSYNC B1 ;  /* 0x0000000000017941 */ /* 0x000fea0003800000 */
.L_x_70:
        /* <DEDUP_REMOVED lines=12> */
.L_x_73:
[----:B------:R-:W-:Y:S05]  /*6720*/  BSYNC B1 ;  /* 0x0000000000017941 */ /* 0x000fea0003800000 */
.L_x_72:
        /* <DEDUP_REMOVED lines=12> */
.L_x_75:
[----:B------:R-:W-:Y:S05]  /*67f0*/  BSYNC B1 ;  /* 0x0000000000017941 */ /* 0x000fea0003800000 */
.L_x_74:
        /* <DEDUP_REMOVED lines=12> */
.L_x_77:
[----:B------:R-:W-:Y:S05]  /*68c0*/  BSYNC B1 ;  /* 0x0000000000017941 */ /* 0x000fea0003800000 */
.L_x_76:
        /* <DEDUP_REMOVED lines=12> */
.L_x_79:
[----:B------:R-:W-:Y:S05]  /*6990*/  BSYNC B1 ;  /* 0x0000000000017941 */ /* 0x000fea0003800000 */
.L_x_78:
        /* <DEDUP_REMOVED lines=12> */
.L_x_81:
[----:B------:R-:W-:Y:S05]  /*6a60*/  BSYNC B1 ;  /* 0x0000000000017941 */ /* 0x000fea0003800000 */
.L_x_80:
        /* <DEDUP_REMOVED lines=12> */
.L_x_83:
[----:B------:R-:W-:Y:S05]  /*6b30*/  BSYNC B1 ;  /* 0x0000000000017941 */ /* 0x000fea0003800000 */
.L_x_82:
        /* <DEDUP_REMOVED lines=12> */
.L_x_85:
[----:B------:R-:W-:Y:S05]  /*6c00*/  BSYNC B1 ;  /* 0x0000000000017941 */ /* 0x000fea0003800000 */
.L_x_84:
        /* <DEDUP_REMOVED lines=12> */
.L_x_87:
[----:B------:R-:W-:Y:S05]  /*6cd0*/  BSYNC B1 ;  /* 0x0000000000017941 */ /* 0x000fea0003800000 */
.L_x_86:
        /* <DEDUP_REMOVED lines=12> */
.L_x_89:
[----:B------:R-:W-:Y:S05]  /*6da0*/  BSYNC B1 ;  /* 0x0000000000017941 */ /* 0x000fea0003800000 */
.L_x_88:
        /* <DEDUP_REMOVED lines=12> */
.L_x_91:
[----:B------:R-:W-:Y:S05]  /*6e70*/  BSYNC B1 ;  /* 0x0000000000017941 */ /* 0x000fea0003800000 */
.L_x_90:
        /* <DEDUP_REMOVED lines=12> */
.L_x_93:
[----:B------:R-:W-:Y:S05]  /*6f40*/  BSYNC B1 ;  /* 0x0000000000017941 */ /* 0x000fea0003800000 */
.L_x_92:
        /* <DEDUP_REMOVED lines=12> */
.L_x_95:
[----:B------:R-:W-:Y:S05]  /*7010*/  BSYNC B1 ;  /* 0x0000000000017941 */ /* 0x000fea0003800000 */
.L_x_94:
        /* <DEDUP_REMOVED lines=12> */
.L_x_97:
[----:B------:R-:W-:Y:S05]  /*70e0*/  BSYNC B1 ;  /* 0x0000000000017941 */ /* 0x000fea0003800000 */
.L_x_96:
        /* <DEDUP_REMOVED lines=12> */
.L_x_99:
[----:B------:R-:W-:Y:S05]  /*71b0*/  BSYNC B1 ;  /* 0x0000000000017941 */ /* 0x000fea0003800000 */
.L_x_98:
        /* <DEDUP_REMOVED lines=12> */
.L_x_101:
[----:B------:R-:W-:Y:S05]  /*7280*/  BSYNC B1 ;  /* 0x0000000000017941 */ /* 0x000fea0003800000 */
.L_x_100:
        /* <DEDUP_REMOVED lines=12> */
.L_x_103:
[----:B------:R-:W-:Y:S05]  /*7350*/  BSYNC B1 ;  /* 0x0000000000017941 */ /* 0x000fea0003800000 */
.L_x_102:
        /* <DEDUP_REMOVED lines=12> */
.L_x_105:
[----:B------:R-:W-:Y:S05]  /*7420*/  BSYNC B1 ;  /* 0x0000000000017941 */ /* 0x000fea0003800000 */
.L_x_104:
        /* <DEDUP_REMOVED lines=12> */
.L_x_107:
[----:B------:R-:W-:Y:S05]  /*74f0*/  BSYNC B1 ;  /* 0x0000000000017941 */ /* 0x000fea0003800000 */
.L_x_106:
        /* <DEDUP_REMOVED lines=12> */
.L_x_109:
[----:B------:R-:W-:Y:S05]  /*75c0*/  BSYNC B1 ;  /* 0x0000000000017941 */ /* 0x000fea0003800000 */
.L_x_108:
        /* <DEDUP_REMOVED lines=12> */
.L_x_111:
[----:B------:R-:W-:Y:S05]  /*7690*/  BSYNC B1 ;  /* 0x0000000000017941 */ /* 0x000fea0003800000 */
.L_x_110:
        /* <DEDUP_REMOVED lines=12> */
.L_x_113:
[----:B------:R-:W-:Y:S05]  /*7760*/  BSYNC B1 ;  /* 0x0000000000017941 */ /* 0x000fea0003800000 */
.L_x_112:
        /* <DEDUP_REMOVED lines=12> */
.L_x_115:
[----:B------:R-:W-:Y:S05]  /*7830*/  BSYNC B1 ;  /* 0x0000000000017941 */ /* 0x000fea0003800000 */
.L_x_114:
        /* <DEDUP_REMOVED lines=12> */
.L_x_117:
[----:B------:R-:W-:Y:S05]  /*7900*/  BSYNC B1 ;  /* 0x0000000000017941 */ /* 0x000fea0003800000 */
.L_x_116:
        /* <DEDUP_REMOVED lines=12> */
.L_x_119:
[----:B------:R-:W-:Y:S05]  /*79d0*/  BSYNC B1 ;  /* 0x0000000000017941 */ /* 0x000fea0003800000 */
.L_x_118:
        /* <DEDUP_REMOVED lines=12> */
.L_x_121:
[----:B------:R-:W-:Y:S05]  /*7aa0*/  BSYNC B1 ;  /* 0x0000000000017941 */ /* 0x000fea0003800000 */
.L_x_120:
        /* <DEDUP_REMOVED lines=12> */
.L_x_123:
[----:B------:R-:W-:Y:S05]  /*7b70*/  BSYNC B1 ;  /* 0x0000000000017941 */ /* 0x000fea0003800000 */
.L_x_122:
        /* <DEDUP_REMOVED lines=12> */
.L_x_125:
[----:B------:R-:W-:Y:S05]  /*7c40*/  BSYNC B1 ;  /* 0x0000000000017941 */ /* 0x000fea0003800000 */
.L_x_124:
        /* <DEDUP_REMOVED lines=12> */
.L_x_127:
[----:B------:R-:W-:Y:S05]  /*7d10*/  BSYNC B1 ;  /* 0x0000000000017941 */ /* 0x000fea0003800000 */
.L_x_126:
        /* <DEDUP_REMOVED lines=12> */
.L_x_129:
[----:B------:R-:W-:Y:S05]  /*7de0*/  BSYNC B1 ;  /* 0x0000000000017941 */ /* 0x000fea0003800000 */
.L_x_128:
        /* <DEDUP_REMOVED lines=12> */
.L_x_131:
[----:B------:R-:W-:Y:S05]  /*7eb0*/  BSYNC B1 ;  /* 0x0000000000017941 */ /* 0x000fea0003800000 */
.L_x_130:
        /* <DEDUP_REMOVED lines=12> */
.L_x_133:
[----:B------:R-:W-:Y:S05]  /*7f80*/  BSYNC B1 ;  /* 0x0000000000017941 */ /* 0x000fea0003800000 */
.L_x_132:
        /* <DEDUP_REMOVED lines=12> */
.L_x_135:
[----:B------:R-:W-:Y:S05]  /*8050*/  BSYNC B1 ;  /* 0x0000000000017941 */ /* 0x000fea0003800000 */
.L_x_134:
        /* <DEDUP_REMOVED lines=12> */
.L_x_137:
[----:B------:R-:W-:Y:S05]  /*8120*/  BSYNC B1 ;  /* 0x0000000000017941 */ /* 0x000fea0003800000 */
.L_x_136:
        /* <DEDUP_REMOVED lines=12> */
.L_x_139:
[----:B------:R-:W-:Y:S05]  /*81f0*/  BSYNC B1 ;  /* 0x0000000000017941 */ /* 0x000fea0003800000 */
.L_x_138:
        /* <DEDUP_REMOVED lines=12> */
.L_x_141:
[----:B------:R-:W-:Y:S05]  /*82c0*/  BSYNC B1 ;  /* 0x0000000000017941 */ /* 0x000fea0003800000 */
.L_x_140:
        /* <DEDUP_REMOVED lines=12> */
.L_x_143:
[----:B------:R-:W-:Y:S05]  /*8390*/  BSYNC B1 ;  /* 0x0000000000017941 */ /* 0x000fea0003800000 */
.L_x_142:
        /* <DEDUP_REMOVED lines=12> */
.L_x_145:
[----:B------:R-:W-:Y:S05]  /*8460*/  BSYNC B1 ;  /* 0x0000000000017941 */ /* 0x000fea0003800000 */
.L_x_144:
        /* <DEDUP_REMOVED lines=12> */
.L_x_147:
[----:B------:R-:W-:Y:S05]  /*8530*/  BSYNC B1 ;  /* 0x0000000000017941 */ /* 0x000fea0003800000 */
.L_x_146:
        /* <DEDUP_REMOVED lines=12> */
.L_x_149:
[----:B------:R-:W-:Y:S05]  /*8600*/  BSYNC B1 ;  /* 0x0000000000017941 */ /* 0x000fea0003800000 */
.L_x_148:
        /* <DEDUP_REMOVED lines=12> */
.L_x_151:
[----:B------:R-:W-:Y:S05]  /*86d0*/  BSYNC B1 ;  /* 0x0000000000017941 */ /* 0x000fea0003800000 */
.L_x_150:
        /* <DEDUP_REMOVED lines=12> */
.L_x_153:
[----:B------:R-:W-:Y:S05]  /*87a0*/  BSYNC B1 ;  /* 0x0000000000017941 */ /* 0x000fea0003800000 */
.L_x_152:
        /* <DEDUP_REMOVED lines=12> */
.L_x_155:
[----:B------:R-:W-:Y:S05]  /*8870*/  BSYNC B1 ;  /* 0x0000000000017941 */ /* 0x000fea0003800000 */
.L_x_154:
        /* <DEDUP_REMOVED lines=12> */
.L_x_157:
[----:B------:R-:W-:Y:S05]  /*8940*/  BSYNC B1 ;  /* 0x0000000000017941 */ /* 0x000fea0003800000 */
.L_x_156:
        /* <DEDUP_REMOVED lines=12> */
.L_x_159:
[----:B------:R-:W-:Y:S05]  /*8a10*/  BSYNC B1 ;  /* 0x0000000000017941 */ /* 0x000fea0003800000 */
.L_x_158:
        /* <DEDUP_REMOVED lines=12> */
.L_x_161:
[----:B------:R-:W-:Y:S05]  /*8ae0*/  BSYNC B1 ;  /* 0x0000000000017941 */ /* 0x000fea0003800000 */
.L_x_160:
        /* <DEDUP_REMOVED lines=12> */
.L_x_163:
[----:B------:R-:W-:Y:S05]  /*8bb0*/  BSYNC B1 ;  /* 0x0000000000017941 */ /* 0x000fea0003800000 */
.L_x_162:
        /* <DEDUP_REMOVED lines=12> */
.L_x_165:
[----:B------:R-:W-:Y:S05]  /*8c80*/  BSYNC B1 ;  /* 0x0000000000017941 */ /* 0x000fea0003800000 */
.L_x_164:
        /* <DEDUP_REMOVED lines=12> */
.L_x_167:
[----:B------:R-:W-:Y:S05]  /*8d50*/  BSYNC B1 ;  /* 0x0000000000017941 */ /* 0x000fea0003800000 */
.L_x_166:
        /* <DEDUP_REMOVED lines=12> */
.L_x_169:
[----:B------:R-:W-:Y:S05]  /*8e20*/  BSYNC B1 ;  /* 0x0000000000017941 */ /* 0x000fea0003800000 */
.L_x_168:
        /* <DEDUP_REMOVED lines=12> */
.L_x_171:
[----:B------:R-:W-:Y:S05]  /*8ef0*/  BSYNC B1 ;  /* 0x0000000000017941 */ /* 0x000fea0003800000 */
.L_x_170:
        /* <DEDUP_REMOVED lines=12> */
.L_x_173:
[----:B------:R-:W-:Y:S05]  /*8fc0*/  BSYNC B1 ;  /* 0x0000000000017941 */ /* 0x000fea0003800000 */
.L_x_172:
        /* <DEDUP_REMOVED lines=12> */
.L_x_175:
[----:B------:R-:W-:Y:S05]  /*9090*/  BSYNC B1 ;  /* 0x0000000000017941 */ /* 0x000fea0003800000 */
.L_x_174:
        /* <DEDUP_REMOVED lines=12> */
.L_x_177:
[----:B------:R-:W-:Y:S05]  /*9160*/  BSYNC B1 ;  /* 0x0000000000017941 */ /* 0x000fea0003800000 */
.L_x_176:
        /* <DEDUP_REMOVED lines=12> */
.L_x_179:
[----:B------:R-:W-:Y:S05]  /*9230*/  BSYNC B1 ;  /* 0x0000000000017941 */ /* 0x000fea0003800000 */
.L_x_178:
        /* <DEDUP_REMOVED lines=12> */
.L_x_181:
[----:B------:R-:W-:Y:S05]  /*9300*/  BSYNC B1 ;  /* 0x0000000000017941 */ /* 0x000fea0003800000 */
.L_x_180:
        /* <DEDUP_REMOVED lines=12> */
.L_x_183:
[----:B------:R-:W-:Y:S05]  /*93d0*/  BSYNC B1 ;  /* 0x0000000000017941 */ /* 0x000fea0003800000 */
.L_x_182:
        /* <DEDUP_REMOVED lines=12> */
.L_x_185:
[----:B------:R-:W-:Y:S05]  /*94a0*/  BSYNC B1 ;  /* 0x0000000000017941 */ /* 0x000fea0003800000 */
.L_x_184:
        /* <DEDUP_REMOVED lines=12> */
.L_x_187:
[----:B------:R-:W-:Y:S05]  /*9570*/  BSYNC B1 ;  /* 0x0000000000017941 */ /* 0x000fea0003800000 */
.L_x_186:
        /* <DEDUP_REMOVED lines=12> */
.L_x_189:
[----:B------:R-:W-:Y:S05]  /*9640*/  BSYNC B1 ;  /* 0x0000000000017941 */ /* 0x000fea0003800000 */
.L_x_188:
        /* <DEDUP_REMOVED lines=12> */
.L_x_191:
[----:B------:R-:W-:Y:S05]  /*9710*/  BSYNC B1 ;  /* 0x0000000000017941 */ /* 0x000fea0003800000 */
.L_x_190:
[----:B-----5:R-:W-:Y:S01]  /*9720*/  LOP3.LUT R32, R32, 0xff, RZ, 0xc0, !PT ;  /* 0x000000ff20207812 */ /* 0x020fe200078ec0ff */
[----:B------:R-:W-:Y:S01]  /*9730*/  BSSY B1, `(.L_x_192) ;  /* 0x000000b000017945 */ /* 0x000fe20003800000 */
[----:B------:R-:W-:Y:S02]  /*9740*/  ISETP.LT.OR P4, PT, R35, 0x99, !P0 ;  /* 0x000000992300780c */ /* 0x000fe40004781670 */
[----:B------:R-:W-:-:S05]  /*9750*/  F2FP.F16.E4M3.UNPACK_B R32, R32 ;  /* 0x00000020ff20723e */ /* 0x000fca00020006ff */
[----:B------:R-:W-:-:S05]  /*9760*/  HADD2.F32 R32, -RZ, R32.H0_H0 ;  /* 0x20000020ff207230 */ /* 0x000fca0000004100 */
[----:B------:R-:W-:-:S04]  /*9770*/  FMUL R32, R32, UR19 ;  /* 0x0000001320207c20 */ /* 0x000fc80008400000 */
[----:B------:R-:W-:Y:S01]  /*9780*/  FFMA R32, R23, UR20, R32 ;  /* 0x0000001417207c23 */ /* 0x000fe20008000020 */
[----:B------:R-:W-:-:S04]  /*9790*/  PRMT R23, RZ, 0x7610, R23 ;  /* 0x00007610ff177816 */ /* 0x000fc80000000017 */
[----:B--2---:R-:W-:-:S05]  /*97a0*/  F2FP.SATFINITE.E4M3.F32.PACK_AB_MERGE_C R33, RZ, R32, RZ ;  /* 0x00000020ff21723e */ /* 0x004fca00048070ff */
[----:B------:R2:W-:Y:S01]  /*97b0*/  @!P3 STG.E.U8 desc[UR16][R26.64+0x91], R33 ;  /* 0x000091211a00b986 */ /* 0x0005e2000c101110 */
[----:B------:R-:W-:Y:S05]  /*97c0*/  @P4 BRA `(.L_x_193) ;  /* 0x0000000000044947 */ /* 0x000fea0003800000 */
[----:B------:R0:W5:Y:S02]  /*97d0*/  LDG.E.U8 R23, desc[UR16][R28.64+0x98] ;  /* 0x000098101c177981 */ /* 0x000164000c1e1100 */
.L_x_193:
[----:B------:R-:W-:Y:S05]  /*97e0*/  BSYNC B1 ;  /* 0x0000000000017941 */ /* 0x000fea0003800000 */
.L_x_192:
        /* <DEDUP_REMOVED lines=8> */
[----:B------:R-:W-:-:S05]  /*9870*/  F2FP.SATFINITE.E4M3.F32.PACK_AB_MERGE_C R23, RZ, R23, RZ ;  /* 0x00000017ff17723e */ /* 0x000fca00048070ff */
[----:B------:R0:W-:Y:S01]  /*9880*/  @!P4 STG.E.U8 desc[UR16][R24.64+0x98], R23 ;  /* 0x000098171800c986 */ /* 0x0001e2000c101110 */
[----:B------:R-:W-:Y:S05]  /*9890*/  @P3 BRA `(.L_x_195) ;  /* 0x0000000000043947 */ /* 0x000fea0003800000 */
[----:B------:R0:W5:Y:S02]  /*98a0*/  LDG.E.U8 R22, desc[UR16][R28.64+0x99] ;  /* 0x000099101c167981 */ /* 0x000164000c1e1100 */
.L_x_195:
[----:B------:R-:W-:Y:S05]  /*98b0*/  BSYNC B1 ;  /* 0x0000000000017941 */ /* 0x000fea0003800000 */
.L_x_194:
        /* <DEDUP_REMOVED lines=8> */
[----:B0-----:R-:W-:-:S05]  /*9940*/  F2FP.SATFINITE.E4M3.F32.PACK_AB_MERGE_C R23, RZ, R22, RZ ;  /* 0x00000016ff17723e */ /* 0x001fca00048070ff */
[----:B------:R0:W-:Y:S01]  /*9950*/  @!P3 STG.E.U8 desc[UR16][R24.64+0x99], R23 ;  /* 0x000099171800b986 */ /* 0x0001e2000c101110 */
[----:B------:R-:W-:Y:S05]  /*9960*/  @P4 BRA `(.L_x_197) ;  /* 0x0000000000044947 */ /* 0x000fea0003800000 */
[----:B------:R0:W5:Y:S02]  /*9970*/  LDG.E.U8 R21, desc[UR16][R30.64+0x98] ;  /* 0x000098101e157981 */ /* 0x000164000c1e1100 */
.L_x_197:
[----:B------:R-:W-:Y:S05]  /*9980*/  BSYNC B1 ;  /* 0x0000000000017941 */ /* 0x000fea0003800000 */
.L_x_196:
        /* <DEDUP_REMOVED lines=12> */
.L_x_199:
[----:B------:R-:W-:Y:S05]  /*9a50*/  BSYNC B1 ;  /* 0x0000000000017941 */ /* 0x000fea0003800000 */
.L_x_198:
        /* <DEDUP_REMOVED lines=12> */
.L_x_201:
[----:B------:R-:W-:Y:S05]  /*9b20*/  BSYNC B1 ;  /* 0x0000000000017941 */ /* 0x000fea0003800000 */
.L_x_200:
        /* <DEDUP_REMOVED lines=12> */
.L_x_203:
[----:B------:R-:W-:Y:S05]  /*9bf0*/  BSYNC B1 ;  /* 0x0000000000017941 */ /* 0x000fea0003800000 */
.L_x_202:
        /* <DEDUP_REMOVED lines=12> */
.L_x_205:
[----:B------:R-:W-:Y:S05]  /*9cc0*/  BSYNC B1 ;  /* 0x0000000000017941 */ /* 0x000fea0003800000 */
.L_x_204:
        /* <DEDUP_REMOVED lines=12> */
.L_x_207:
[----:B------:R-:W-:Y:S05]  /*9d90*/  BSYNC B1 ;  /* 0x0000000000017941 */ /* 0x000fea0003800000 */
.L_x_206:
        /* <DEDUP_REMOVED lines=12> */
.L_x_209:
[----:B------:R-:W-:Y:S05]  /*9e60*/  BSYNC B1 ;  /* 0x0000000000017941 */ /* 0x000fea0003800000 */
.L_x_208:
        /* <DEDUP_REMOVED lines=12> */
.L_x_211:
[----:B------:R-:W-:Y:S05]  /*9f30*/  BSYNC B1 ;  /* 0x0000000000017941 */ /* 0x000fea0003800000 */
.L_x_210:
        /* <DEDUP_REMOVED lines=12> */
.L_x_213:
[----:B------:R-:W-:Y:S05]  /*a000*/  BSYNC B1 ;  /* 0x0000000000017941 */ /* 0x000fea0003800000 */
.L_x_212:
        /* <DEDUP_REMOVED lines=12> */
.L_x_215:
[----:B------:R-:W-:Y:S05]  /*a0d0*/  BSYNC B1 ;  /* 0x0000000000017941 */ /* 0x000fea0003800000 */
.L_x_214:
        /* <DEDUP_REMOVED lines=12> */
.L_x_217:
[----:B------:R-:W-:Y:S05]  /*a1a0*/  BSYNC B1 ;  /* 0x0000000000017941 */ /* 0x000fea0003800000 */
.L_x_216:
        /* <DEDUP_REMOVED lines=12> */
.L_x_219:
[----:B------:R-:W-:Y:S05]  /*a270*/  BSYNC B1 ;  /* 0x0000000000017941 */ /* 0x000fea0003800000 */
.L_x_218:
        /* <DEDUP_REMOVED lines=12> */
.L_x_221:
[----:B------:R-:W-:Y:S05]  /*a340*/  BSYNC B1 ;  /* 0x0000000000017941 */ /* 0x000fea0003800000 */
.L_x_220:
        /* <DEDUP_REMOVED lines=12> */
.L_x_223:
[----:B------:R-:W-:Y:S05]  /*a410*/  BSYNC B1 ;  /* 0x0000000000017941 */ /* 0x000fea0003800000 */
.L_x_222:
        /* <DEDUP_REMOVED lines=12> */
.L_x_225:
[----:B------:R-:W-:Y:S05]  /*a4e0*/  BSYNC B1 ;  /* 0x0000000000017941 */ /* 0x000fea0003800000 */
.L_x_224:
        /* <DEDUP_REMOVED lines=12> */
.L_x_227:
[----:B------:R-:W-:Y:S05]  /*a5b0*/  BSYNC B1 ;  /* 0x0000000000017941 */ /* 0x000fea0003800000 */
.L_x_226:
        /* <DEDUP_REMOVED lines=12> */
.L_x_229:
[----:B------:R-:W-:Y:S05]  /*a680*/  BSYNC B1 ;  /* 0x0000000000017941 */ /* 0x000fea0003800000 */
.L_x_228:
        /* <DEDUP_REMOVED lines=12> */
.L_x_231:
[----:B------:R-:W-:Y:S05]  /*a750*/  BSYNC B1 ;  /* 0x0000000000017941 */ /* 0x000fea0003800000 */
.L_x_230:
        /* <DEDUP_REMOVED lines=12> */
.L_x_233:
[----:B------:R-:W-:Y:S05]  /*a820*/  BSYNC B1 ;  /* 0x0000000000017941 */ /* 0x000fea0003800000 */
.L_x_232:
        /* <DEDUP_REMOVED lines=12> */
.L_x_235:
[----:B------:R-:W-:Y:S05]  /*a8f0*/  BSYNC B1 ;  /* 0x0000000000017941 */ /* 0x000fea0003800000 */
.L_x_234:
[----:B-----5:R-:W-:Y:S01]  /*a900*/  LOP3.LUT R2, R2, 0xff, RZ, 0xc0, !PT ;  /* 0x000000ff02027812 */ /* 0x020fe200078ec0ff */
[----:B------:R-:W-:Y:S01]  /*a910*/  BSSY B1, `(.L_x_236) ;  /* 0x000000b000017945 */ /* 0x000fe20003800000 */
[----:B------:R-:W-:Y:S02]  /*a920*/  ISETP.LT.OR P4, PT, R35, 0xc1, !P1 ;  /* 0x000000c12300780c */ /* 0x000fe40004f81670 */
[----:B------:R-:W-:-:S05]  /*a930*/  F2FP.F16.E4M3.UNPACK_B R2, R2 ;  /* 0x00000002ff02723e */ /* 0x000fca00020006ff */
[----:B------:R-:W-:-:S05]  /*a940*/  HADD2.F32 R2, -RZ, R2.H0_H0 ;  /* 0x20000002ff027230 */ /* 0x000fca0000004100 */
[----:B0-----:R-:W-:-:S04]  /*a950*/  FMUL R3, R2, UR19 ;  /* 0x0000001302037c20 */ /* 0x001fc80008400000 */
[----:B------:R-:W-:Y:S01]  /*a960*/  FFMA R3, R0, UR20, R3 ;  /* 0x0000001400037c23 */ /* 0x000fe20008000003 */
[----:B------:R-:W-:-:S04]  /*a970*/  PRMT R0, RZ, 0x7610, R0 ;  /* 0x00007610ff007816 */ /* 0x000fc80000000000 */
[----:B------:R-:W-:-:S05]  /*a980*/  F2FP.SATFINITE.E4M3.F32.PACK_AB_MERGE_C R3, RZ, R3, RZ ;  /* 0x00000003ff03723e */ /* 0x000fca00048070ff */
[----:B------:R0:W-:Y:S01]  /*a990*/  @!P3 STG.E.U8 desc[UR16][R24.64+0xc1], R3 ;  /* 0x0000c1031800b986 */ /* 0x0001e2000c101110 */
[----:B------:R-:W-:Y:S05]  /*a9a0*/  @P4 BRA `(.L_x_237) ;  /* 0x0000000000044947 */ /* 0x000fea0003800000 */
[----:B------:R0:W5:Y:S02]  /*a9b0*/  LDG.E.U8 R0, desc[UR16][R30.64+0xc0] ;  /* 0x0000c0101e007981 */ /* 0x000164000c1e1100 */
.L_x_237:
[----:B------:R-:W-:Y:S05]  /*a9c0*/  BSYNC B1 ;  /* 0x0000000000017941 */ /* 0x000fea0003800000 */
.L_x_236:
[----:B------:R-:W2:Y:S01]  /*a9d0*/  LDL.LU R2, [R1] ;  /* 0x0000000001027983 */ /* 0x000ea20000300800 */
[----:B-----5:R-:W-:Y:S01]  /*a9e0*/  LOP3.LUT R0, R0, 0xff, RZ, 0xc0, !PT ;  /* 0x000000ff00007812 */ /* 0x020fe200078ec0ff */
[----:B------:R-:W-:Y:S01]  /*a9f0*/  BSSY B1, `(.L_x_238) ;  /* 0x000000b000017945 */ /* 0x000fe20003800000 */
[----:B------:R-:W-:Y:S02]  /*aa00*/  ISETP.LT.OR P3, PT, R35, 0xc2, !P1 ;  /* 0x000000c22300780c */ /* 0x000fe40004f61670 */
[----:B------:R-:W-:-:S05]  /*aa10*/  F2FP.F16.E4M3.UNPACK_B R0, R0 ;  /* 0x00000000ff00723e */ /* 0x000fca00020006ff */
[----:B------:R-:W-:-:S05]  /*aa20*/  HADD2.F32 R0, -RZ, R0.H0_H0 ;  /* 0x20000000ff007230 */ /* 0x000fca0000004100 */
[----:B------:R-:W-:-:S04]  /*aa30*/  FMUL R0, R0, UR19 ;  /* 0x0000001300007c20 */ /* 0x000fc80008400000 */
[----:B--2---:R-:W-:-:S05]  /*aa40*/  FFMA R0, R2, UR20, R0 ;  /* 0x0000001402007c23 */ /* 0x004fca0008000000 */
[----:B0-----:R-:W-:Y:S02]  /*aa50*/  F2FP.SATFINITE.E4M3.F32.PACK_AB_MERGE_C R3, RZ, R0, RZ ;  /* 0x00000000ff03723e */ /* 0x001fe400048070ff */
[----:B------:R-:W-:-:S03]  /*aa60*/  PRMT R0, RZ, 0x7610, R0 ;  /* 0x00007610ff007816 */ /* 0x000fc60000000000 */
[----:B------:R0:W-:Y:S01]  /*aa70*/  @!P4 STG.E.U8 desc[UR16][R26.64+0xc0], R3 ;  /* 0x0000c0031a00c986 */ /* 0x0001e2000c101110 */
[----:B------:R-:W-:Y:S05]  /*aa80*/  @P3 BRA `(.L_x_239) ;  /* 0x0000000000043947 */ /* 0x000fea0003800000 */
[----:B------:R2:W5:Y:S02]  /*aa90*/  LDG.E.U8 R0, desc[UR16][R30.64+0xc1] ;  /* 0x0000c1101e007981 */ /* 0x000564000c1e1100 */
.L_x_239:
[----:B------:R-:W-:Y:S05]  /*aaa0*/  BSYNC B1 ;  /* 0x0000000000017941 */ /* 0x000fea0003800000 */
.L_x_238:
[----:B------:R-:W3:Y:S01]  /*aab0*/  LDL.LU R2, [R1+0x4] ;  /* 0x0000040001027983 */ /* 0x000ee20000300800 */
[----:B-----5:R-:W-:Y:S01]  /*aac0*/  LOP3.LUT R0, R0, 0xff, RZ, 0xc0, !PT ;  /* 0x000000ff00007812 */ /* 0x020fe200078ec0ff */
[----:B------:R-:W-:Y:S01]  /*aad0*/  BSSY B1, `(.L_x_240) ;  /* 0x000000b000017945 */ /* 0x000fe20003800000 */
[----:B------:R-:W-:Y:S02]  /*aae0*/  ISETP.LT.OR P4, PT, R35, 0xc9, !P0 ;  /* 0x000000c92300780c */ /* 0x000fe40004781670 */
[----:B------:R-:W-:-:S05]  /*aaf0*/  F2FP.F16.E4M3.UNPACK_B R0, R0 ;  /* 0x00000000ff00723e */ /* 0x000fca00020006ff */
[----:B------:R-:W-:-:S05]  /*ab00*/  HADD2.F32 R0, -RZ, R0.H0_H0 ;  /* 0x20000000ff007230 */ /* 0x000fca0000004100 */
[----:B------:R-:W-:-:S04]  /*ab10*/  FMUL R0, R0, UR19 ;  /* 0x0000001300007c20 */ /* 0x000fc80008400000 */
[----:B---3--:R-:W-:-:S05]  /*ab20*/  FFMA R0, R2, UR20, R0 ;  /* 0x0000001402007c23 */ /* 0x008fca0008000000 */
[----:B0-----:R-:W-:Y:S02]  /*ab30*/  F2FP.SATFINITE.E4M3.F32.PACK_AB_MERGE_C R3, RZ, R0, RZ ;  /* 0x00000000ff03723e */ /* 0x001fe400048070ff */
[----:B------:R-:W-:-:S03]  /*ab40*/  PRMT R0, RZ, 0x7610, R0 ;  /* 0x00007610ff007816 */ /* 0x000fc60000000000 */
[----:B------:R0:W-:Y:S01]  /*ab50*/  @!P3 STG.E.U8 desc[UR16][R26.64+0xc1], R3 ;  /* 0x0000c1031a00b986 */ /* 0x0001e2000c101110 */
[----:B------:R-:W-:Y:S05]  /*ab60*/  @P4 BRA `(.L_x_241) ;  /* 0x0000000000044947 */ /* 0x000fea0003800000 */
[----:B------:R3:W5:Y:S02]  /*ab70*/  LDG.E.U8 R0, desc[UR16][R28.64+0xc8] ;  /* 0x0000c8101c007981 */ /* 0x000764000c1e1100 */
.L_x_241:
[----:B------:R-:W-:Y:S05]  /*ab80*/  BSYNC B1 ;  /* 0x0000000000017941 */ /* 0x000fea0003800000 */
.L_x_240:
[----:B------:R-:W2:Y:S01]  /*ab90*/  LDL.LU R2, [R1+0x8] ;  /* 0x0000080001027983 */ /* 0x000ea20000300800 */
        /* <DEDUP_REMOVED lines=12> */
.L_x_243:
[----:B------:R-:W-:Y:S05]  /*ac60*/  BSYNC B1 ;  /* 0x0000000000017941 */ /* 0x000fea0003800000 */
.L_x_242:
        /* <DEDUP_REMOVED lines=13> */
.L_x_245:
[----:B------:R-:W-:Y:S05]  /*ad40*/  BSYNC B1 ;  /* 0x0000000000017941 */ /* 0x000fea0003800000 */
.L_x_244:
        /* <DEDUP_REMOVED lines=13> */
.L_x_247:
[----:B------:R-:W-:Y:S05]  /*ae20*/  BSYNC B1 ;  /* 0x0000000000017941 */ /* 0x000fea0003800000 */
.L_x_246:
        /* <DEDUP_REMOVED lines=13> */
.L_x_249:
[----:B------:R-:W-:Y:S05]  /*af00*/  BSYNC B1 ;  /* 0x0000000000017941 */ /* 0x000fea0003800000 */
.L_x_248:
        /* <DEDUP_REMOVED lines=13> */
.L_x_251:
[----:B------:R-:W-:Y:S05]  /*afe0*/  BSYNC B1 ;  /* 0x0000000000017941 */ /* 0x000fea0003800000 */
.L_x_250:
        /* <DEDUP_REMOVED lines=13> */
.L_x_253:
[----:B------:R-:W-:Y:S05]  /*b0c0*/  BSYNC B1 ;  /* 0x0000000000017941 */ /* 0x000fea0003800000 */
.L_x_252:
        /* <DEDUP_REMOVED lines=13> */
.L_x_255:
[----:B------:R-:W-:Y:S05]  /*b1a0*/  BSYNC B1 ;  /* 0x0000000000017941 */ /* 0x000fea0003800000 */
.L_x_254:
        /* <DEDUP_REMOVED lines=13> */
.L_x_257:
[----:B------:R-:W-:Y:S05]  /*b280*/  BSYNC B1 ;  /* 0x0000000000017941 */ /* 0x000fea0003800000 */
.L_x_256:
        /* <DEDUP_REMOVED lines=13> */
.L_x_259:
[----:B------:R-:W-:Y:S05]  /*b360*/  BSYNC B1 ;  /* 0x0000000000017941 */ /* 0x000fea0003800000 */
.L_x_258:
        /* <DEDUP_REMOVED lines=13> */
.L_x_261:
[----:B------:R-:W-:Y:S05]  /*b440*/  BSYNC B1 ;  /* 0x0000000000017941 */ /* 0x000fea0003800000 */
.L_x_260:
        /* <DEDUP_REMOVED lines=13> */
.L_x_263:
[----:B------:R-:W-:Y:S05]  /*b520*/  BSYNC B1 ;  /* 0x0000000000017941 */ /* 0x000fea0003800000 */
.L_x_262:
        /* <DEDUP_REMOVED lines=13> */
.L_x_265:
[----:B------:R-:W-:Y:S05]  /*b600*/  BSYNC B1 ;  /* 0x0000000000017941 */ /* 0x000fea0003800000 */
.L_x_264:
        /* <DEDUP_REMOVED lines=13> */
.L_x_267:
[----:B------:R-:W-:Y:S05]  /*b6e0*/  BSYNC B1 ;  /* 0x0000000000017941 */ /* 0x000fea0003800000 */
.L_x_266:
        /* <DEDUP_REMOVED lines=13> */
.L_x_269:
[----:B------:R-:W-:Y:S05]  /*b7c0*/  BSYNC B1 ;  /* 0x0000000000017941 */ /* 0x000fea0003800000 */
.L_x_268:
        /* <DEDUP_REMOVED lines=13> */
.L_x_271:
[----:B------:R-:W-:Y:S05]  /*b8a0*/  BSYNC B1 ;  /* 0x0000000000017941 */ /* 0x000fea0003800000 */
.L_x_270:
        /* <DEDUP_REMOVED lines=13> */
.L_x_273:
[----:B------:R-:W-:Y:S05]  /*b980*/  BSYNC B1 ;  /* 0x0000000000017941 */ /* 0x000fea0003800000 */
.L_x_272:
        /* <DEDUP_REMOVED lines=13> */
.L_x_275:
[----:B------:R-:W-:Y:S05]  /*ba60*/  BSYNC B1 ;  /* 0x0000000000017941 */ /* 0x000fea0003800000 */
.L_x_274:
        /* <DEDUP_REMOVED lines=13> */
.L_x_277:
[----:B------:R-:W-:Y:S05]  /*bb40*/  BSYNC B1 ;  /* 0x0000000000017941 */ /* 0x000fea0003800000 */
.L_x_276:
        /* <DEDUP_REMOVED lines=13> */
.L_x_279:
[----:B------:R-:W-:Y:S05]  /*bc20*/  BSYNC B1 ;  /* 0x0000000000017941 */ /* 0x000fea0003800000 */
.L_x_278:
        /* <DEDUP_REMOVED lines=13> */
.L_x_281:
[----:B------:R-:W-:Y:S05]  /*bd00*/  BSYNC B1 ;  /* 0x0000000000017941 */ /* 0x000fea0003800000 */
.L_x_280:
        /* <DEDUP_REMOVED lines=13> */
.L_x_283:
[----:B------:R-:W-:Y:S05]  /*bde0*/  BSYNC B1 ;  /* 0x0000000000017941 */ /* 0x000fea0003800000 */
.L_x_282:
        /* <DEDUP_REMOVED lines=13> */
.L_x_285:
[----:B------:R-:W-:Y:S05]  /*bec0*/  BSYNC B1 ;  /* 0x0000000000017941 */ /* 0x000fea0003800000 */
.L_x_284:
        /* <DEDUP_REMOVED lines=13> */
.L_x_287:
[----:B------:R-:W-:Y:S05]  /*bfa0*/  BSYNC B1 ;  /* 0x0000000000017941 */ /* 0x000fea0003800000 */
.L_x_286:
        /* <DEDUP_REMOVED lines=13> */
.L_x_289:
[----:B------:R-:W-:Y:S05]  /*c080*/  BSYNC B1 ;  /* 0x0000000000017941 */ /* 0x000fea0003800000 */
.L_x_288:
        /* <DEDUP_REMOVED lines=13> */
.L_x_291:
[----:B------:R-:W-:Y:S05]  /*c160*/  BSYNC B1 ;  /* 0x0000000000017941 */ /* 0x000fea0003800000 */
.L_x_290:
        /* <DEDUP_REMOVED lines=13> */
.L_x_293:
[----:B------:R-:W-:Y:S05]  /*c240*/  BSYNC B1 ;  /* 0x0000000000017941 */ /* 0x000fea0003800000 */
.L_x_292:
        /* <DEDUP_REMOVED lines=13> */
.L_x_295:
[----:B------:R-:W-:Y:S05]  /*c320*/  BSYNC B1 ;  /* 0x0000000000017941 */ /* 0x000fea0003800000 */
.L_x_294:
[----:B------:R-:W-:Y:S05]  /*c330*/  @P1 BRA `(.L_x_296) ;  /* 0x0000002000a41947 */ /* 0x000fea0003800000 */
[----:B------:R-:W2:Y:S01]  /*c340*/  LDL.LU R2, [R1+0x74] ;  /* 0x0000740001027983 */ /* 0x000ea20000300800 */
[----:B-----5:R-:W-:-:S04]  /*c350*/  LOP3.LUT R0, R0, 0xff, RZ, 0xc0, !PT ;  /* 0x000000ff00007812 */ /* 0x020fc800078ec0ff */
[----:B------:R-:W-:-:S05]  /*c360*/  F2FP.F16.E4M3.UNPACK_B R0, R0 ;  /* 0x00000000ff00723e */ /* 0x000fca00020006ff */
[----:B------:R-:W-:-:S05]  /*c370*/  HADD2.F32 R0, -RZ, R0.H0_H0 ;  /* 0x20000000ff007230 */ /* 0x000fca0000004100 */
[----:B------:R-:W-:-:S04]  /*c380*/  FMUL R0, R0, UR19 ;  /* 0x0000001300007c20 */ /* 0x000fc80008400000 */
[----:B--2---:R-:W-:-:S05]  /*c390*/  FFMA R0, R2, UR20, R0 ;  /* 0x0000001402007c23 */ /* 0x004fca0008000000 */
[----:B0-----:R-:W-:-:S05]  /*c3a0*/  F2FP.SATFINITE.E4M3.F32.PACK_AB_MERGE_C R3, RZ, R0, RZ ;  /* 0x00000000ff03723e */ /* 0x001fca00048070ff */
[----:B------:R0:W-:Y:S01]  /*c3b0*/  STG.E.U8 desc[UR16][R26.64+0xf9], R3 ;  /* 0x0000f9031a007986 */ /* 0x0001e2000c101110 */
[----:B------:R-:W-:Y:S05]  /*c3c0*/  BRA `(.L_x_296) ;  /* 0x0000002000807947 */ /* 0x000fea0003800000 */
.L_x_39:
[----:B------:R-:W-:Y:S01]  /*c3d0*/  ISETP.GE.AND P1, PT, R38, 0x1, PT ;  /* 0x000000012600780c */ /* 0x000fe20003f26270 */
[----:B------:R-:W-:Y:S01]  /*c3e0*/  FMUL R226, R226, UR20 ;  /* 0x00000014e2e27c20 */ /* 0x000fe20008400000 */
[----:B------:R-:W2:Y:S01]  /*c3f0*/  LDL.LU R227, [R1+0x10] ;  /* 0x0000100001e37983 */ /* 0x000ea20000300800 */
[----:B------:R-:W-:Y:S01]  /*c400*/  ISETP.GE.AND P0, PT, R38, 0x9, PT ;  /* 0x000000092600780c */ /* 0x000fe20003f06270 */
[----:B------:R-:W-:Y:S01]  /*c410*/  FMUL R225, R225, UR20 ;  /* 0x00000014e1e17c20 */ /* 0x000fe20008400000 */
[C---:B------:R-:W-:Y:S02]  /*c420*/  ISETP.LT.OR P4, PT, R35.reuse, 0x1, !P1 ;  /* 0x000000012300780c */ /* 0x040fe40004f81670 */
[C---:B------:R-:W-:Y:S02]  /*c430*/  ISETP.LT.OR P5, PT, R35.reuse, 0x2, !P1 ;  /* 0x000000022300780c */ /* 0x040fe40004fa1670 */
[----:B------:R-:W-:Y:S02]  /*c440*/  F2FP.SATFINITE.E4M3.F32.PACK_AB_MERGE_C R29, RZ, R226, RZ ;  /* 0x000000e2ff1d723e */ /* 0x000fe400048070ff */
[C---:B------:R-:W-:Y:S01]  /*c450*/  ISETP.LT.OR P3, PT, R35.reuse, 0x1, !P0 ;  /* 0x000000012300780c */ /* 0x040fe20004761670 */
[----:B------:R-:W-:Y:S01]  /*c460*/  FMUL R224, R224, UR20 ;  /* 0x00000014e0e07c20 */ /* 0x000fe20008400000 */
[----:B------:R-:W-:Y:S01]  /*c470*/  ISETP.LT.OR P6, PT, R35, 0xa, !P1 ;  /* 0x0000000a2300780c */ /* 0x000fe20004fc1670 */
[----:B------:R-:W-:Y:S01]  /*c480*/  FMUL R223, R223, UR20 ;  /* 0x00000014dfdf7c20 */ /* 0x000fe20008400000 */
[----:B------:R-:W-:Y:S01]  /*c490*/  F2FP.SATFINITE.E4M3.F32.PACK_AB_MERGE_C R225, RZ, R225, RZ ;  /* 0x000000e1ffe1723e */ /* 0x000fe200048070ff */
[----:B------:R-:W-:Y:S01]  /*c4a0*/  FMUL R221, R221, UR20 ;  /* 0x00000014dddd7c20 */ /* 0x000fe20008400000 */
[----:B------:R-:W-:Y:S01]  /*c4b0*/  FMUL R222, R222, UR20 ;  /* 0x00000014dede7c20 */ /* 0x000fe20008400000 */
[----:B------:R0:W-:Y:S01]  /*c4c0*/  @!P4 STG.E.U8 desc[UR16][R24.64], R29 ;  /* 0x0000001d1800c986 */ /* 0x0001e2000c101110 */
[----:B------:R-:W-:-:S02]  /*c4d0*/  ISETP.LT.OR P4, PT, R35, 0x2, !P0 ;  /* 0x000000022300780c */ /* 0x000fc40004781670 */
[----:B------:R-:W-:Y:S01]  /*c4e0*/  F2FP.SATFINITE.E4M3.F32.PACK_AB_MERGE_C R31, RZ, R224, RZ ;  /* 0x000000e0ff1f723e */ /* 0x000fe200048070ff */
[----:B------:R3:W-:Y:S01]  /*c4f0*/  @!P5 STG.E.U8 desc[UR16][R24.64+0x1], R225 ;  /* 0x000001e11800d986 */ /* 0x0007e2000c101110 */
[C---:B------:R-:W-:Y:S02]  /*c500*/  ISETP.LT.OR P5, PT, R35.reuse, 0x9, !P1 ;  /* 0x000000092300780c */ /* 0x040fe40004fa1670 */
[----:B------:R-:W-:Y:S01]  /*c510*/  F2FP.SATFINITE.E4M3.F32.PACK_AB_MERGE_C R223, RZ, R223, RZ ;  /* 0x000000dfffdf723e */ /* 0x000fe200048070ff */
[----:B------:R-:W-:Y:S01]  /*c520*/  FMUL R220, R220, UR20 ;  /* 0x00000014dcdc7c20 */ /* 0x000fe20008400000 */
[----:B------:R-:W-:Y:S01]  /*c530*/  F2FP.SATFINITE.E4M3.F32.PACK_AB_MERGE_C R221, RZ, R221, RZ ;  /* 0x000000ddffdd723e */ /* 0x000fe200048070ff */
[----:B------:R-:W-:Y:S01]  /*c540*/  @!P3 STG.E.U8 desc[UR16][R26.64], R31 ;  /* 0x0000001f1a00b986 */ /* 0x000fe2000c101110 */
[----:B------:R-:W-:-:S03]  /*c550*/  ISETP.LT.OR P3, PT, R35, 0x9, !P0 ;  /* 0x000000092300780c */ /* 0x000fc60004761670 */
[----:B------:R-:W-:Y:S01]  /*c560*/  @!P4 STG.E.U8 desc[UR16][R26.64+0x1], R223 ;  /* 0x000001df1a00c986 */ /* 0x000fe2000c101110 */
[----:B------:R-:W-:-:S03]  /*c570*/  ISETP.LT.OR P4, PT, R35, 0xa, !P0 ;  /* 0x0000000a2300780c */ /* 0x000fc60004781670 */
[----:B------:R-:W-:Y:S01]  /*c580*/  @!P6 STG.E.U8 desc[UR16][R24.64+0x9], R221 ;  /* 0x000009dd1800e986 */ /* 0x000fe2000c101110 */
[----:B------:R-:W-:Y:S01]  /*c590*/  ISETP.LT.OR P6, PT, R35, 0x12, !P1 ;  /* 0x000000122300780c */ /* 0x000fe20004fc1670 */
[----:B------:R-:W-:Y:S01]  /*c5a0*/  FMUL R219, R219, UR20 ;  /* 0x00000014dbdb7c20 */ /* 0x000fe20008400000 */
[----:B0-----:R-:W-:Y:S01]  /*c5b0*/  F2FP.SATFINITE.E4M3.F32.PACK_AB_MERGE_C R29, RZ, R222, RZ ;  /* 0x000000deff1d723e */ /* 0x001fe200048070ff */
[----:B------:R-:W-:Y:S01]  /*c5c0*/  FMUL R217, R217, UR20 ;  /* 0x00000014d9d97c20 */ /* 0x000fe20008400000 */
[----:B------:R-:W4:Y:S01]  /*c5d0*/  LDL.LU R226, [R1+0xc] ;  /* 0x00000c0001e27983 */ /* 0x000f220000300800 */
[----:B------:R-:W-:Y:S02]  /*c5e0*/  F2FP.SATFINITE.E4M3.F32.PACK_AB_MERGE_C R33, RZ, R220, RZ ;  /* 0x000000dcff21723e */ /* 0x000fe400048070ff */
[----:B------:R-:W-:Y:S01]  /*c5f0*/  F2FP.SATFINITE.E4M3.F32.PACK_AB_MERGE_C R219, RZ, R219, RZ ;  /* 0x000000dbffdb723e */ /* 0x000fe200048070ff */
[----:B------:R0:W-:Y:S01]  /*c600*/  @!P5 STG.E.U8 desc[UR16][R24.64+0x8], R29 ;  /* 0x0000081d1800d986 */ /* 0x0001e2000c101110 */
[----:B------:R-:W-:-:S02]  /*c610*/  ISETP.LT.OR P5, PT, R35, 0x11, !P1 ;  /* 0x000000112300780c */ /* 0x000fc40004fa1670 */
[----:B------:R-:W-:Y:S01]  /*c620*/  F2FP.SATFINITE.E4M3.F32.PACK_AB_MERGE_C R217, RZ, R217, RZ ;  /* 0x000000d9ffd9723e */ /* 0x000fe200048070ff */
[----:B---3--:R-:W3:Y:S01]  /*c630*/  LDL.LU R225, [R1+0x8] ;  /* 0x0000080001e17983 */ /* 0x008ee20000300800 */
[----:B------:R-:W-:-:S03]  /*c640*/  FMUL R218, R218, UR20 ;  /* 0x00000014dada7c20 */ /* 0x000fc60008400000 */
[----:B------:R-:W4:Y:S04]  /*c650*/  LDL.LU R224, [R1+0x4] ;  /* 0x0000040001e07983 */ /* 0x000f280000300800 */
[----:B------:R-:W3:Y:S01]  /*c660*/  LDL.LU R222, [R1] ;  /* 0x0000000001de7983 */ /* 0x000ee20000300800 */
[----:B0-----:R-:W-:Y:S01]  /*c670*/  F2FP.SATFINITE.E4M3.F32.PACK_AB_MERGE_C R29, RZ, R218, RZ ;  /* 0x000000daff1d723e */ /* 0x001fe200048070ff */
[----:B------:R-:W-:Y:S01]  /*c680*/  FMUL R216, R216, UR20 ;  /* 0x00000014d8d87c20 */ /* 0x000fe20008400000 */
[----:B------:R-:W-:Y:S01]  /*c690*/  FMUL R215, R215, UR20 ;  /* 0x00000014d7d77c20 */ /* 0x000fe20008400000 */
[----:B------:R0:W-:Y:S01]  /*c6a0*/  @!P3 STG.E.U8 desc[UR16][R26.64+0x8], R33 ;  /* 0x000008211a00b986 */ /* 0x0001e2000c101110 */
[----:B------:R-:W-:Y:S01]  /*c6b0*/  ISETP.LT.OR P3, PT, R35, 0x11, !P0 ;  /* 0x000000112300780c */ /* 0x000fe20004761670 */
[----:B------:R-:W-:Y:S01]  /*c6c0*/  FMUL R213, R213, UR20 ;  /* 0x00000014d5d57c20 */ /* 0x000fe20008400000 */
[----:B------:R-:W-:Y:S01]  /*c6d0*/  F2FP.SATFINITE.E4M3.F32.PACK_AB_MERGE_C R31, RZ, R216, RZ ;  /* 0x000000d8ff1f723e */ /* 0x000fe200048070ff */
[----:B------:R-:W-:Y:S01]  /*c6e0*/  @!P4 STG.E.U8 desc[UR16][R26.64+0x9], R219 ;  /* 0x000009db1a00c986 */ /* 0x000fe2000c101110 */
[C---:B------:R-:W-:Y:S01]  /*c6f0*/  ISETP.LT.OR P4, PT, R35.reuse, 0x12, !P0 ;  /* 0x000000122300780c */ /* 0x040fe20004781670 */
[----:B------:R-:W-:Y:S01]  /*c700*/  FMUL R214, R214, UR20 ;  /* 0x00000014d6d67c20 */ /* 0x000fe20008400000 */
[----:B------:R-:W-:Y:S01]  /*c710*/  F2FP.SATFINITE.E4M3.F32.PACK_AB_MERGE_C R215, RZ, R215, RZ ;  /* 0x000000d7ffd7723e */ /* 0x000fe200048070ff */
[----:B------:R-:W-:Y:S01]  /*c720*/  @!P6 STG.E.U8 desc[UR16][R24.64+0x11], R217 ;  /* 0x000011d91800e986 */ /* 0x000fe2000c101110 */
[C---:B------:R-:W-:Y:S01]  /*c730*/  ISETP.LT.OR P6, PT, R35.reuse, 0x1a, !P1 ;  /* 0x0000001a2300780c */ /* 0x040fe20004fc1670 */
[----:B------:R-:W-:Y:S01]  /*c740*/  FMUL R212, R212, UR20 ;  /* 0x00000014d4d47c20 */ /* 0x000fe20008400000 */
[----:B------:R-:W-:Y:S01]  /*c750*/  F2FP.SATFINITE.E4M3.F32.PACK_AB_MERGE_C R213, RZ, R213, RZ ;  /* 0x000000d5ffd5723e */ /* 0x000fe200048070ff */
[----:B------:R1:W-:Y:S01]  /*c760*/  @!P5 STG.E.U8 desc[UR16][R24.64+0x10], R29 ;  /* 0x0000101d1800d986 */ /* 0x0003e2000c101110 */
[----:B------:R-:W-:Y:S01]  /*c770*/  ISETP.LT.OR P5, PT, R35, 0x19, !P1 ;  /* 0x000000192300780c */ /* 0x000fe20004fa1670 */
[----:B------:R-:W-:Y:S01]  /*c780*/  FMUL R211, R211, UR20 ;  /* 0x00000014d3d37c20 */ /* 0x000fe20008400000 */
[----:B------:R-:W-:Y:S01]  /*c790*/  FMUL R209, R209, UR20 ;  /* 0x00000014d1d17c20 */ /* 0x000fe20008400000 */
[----:B------:R1:W-:Y:S01]  /*c7a0*/  @!P3 STG.E.U8 desc[UR16][R26.64+0x10], R31 ;  /* 0x0000101f1a00b986 */ /* 0x0003e2000c101110 */
[C---:B------:R-:W-:Y:S01]  /*c7b0*/  ISETP.LT.OR P3, PT, R35.reuse, 0x19, !P0 ;  /* 0x000000192300780c */ /* 0x040fe20004761670 */
[----:B------:R-:W-:Y:S01]  /*c7c0*/  FMUL R210, R210, UR20 ;  /* 0x00000014d2d27c20 */ /* 0x000fe20008400000 */
[----:B0-----:R-:W-:Y:S01]  /*c7d0*/  F2FP.SATFINITE.E4M3.F32.PACK_AB_MERGE_C R33, RZ, R212, RZ ;  /* 0x000000d4ff21723e */ /* 0x001fe200048070ff */
[----:B------:R-:W-:Y:S01]  /*c7e0*/  @!P4 STG.E.U8 desc[UR16][R26.64+0x11], R215 ;  /* 0x000011d71a00c986 */ /* 0x000fe2000c101110 */
[C---:B------:R-:W-:Y:S01]  /*c7f0*/  ISETP.LT.OR P4, PT, R35.reuse, 0x1a, !P0 ;  /* 0x0000001a2300780c */ /* 0x040fe20004781670 */
[----:B------:R-:W-:Y:S01]  /*c800*/  FMUL R208, R208, UR20 ;  /* 0x00000014d0d07c20 */ /* 0x000fe20008400000 */
[----:B------:R-:W-:Y:S01]  /*c810*/  F2FP.SATFINITE.E4M3.F32.PACK_AB_MERGE_C R211, RZ, R211, RZ ;  /* 0x000000d3ffd3723e */ /* 0x000fe200048070ff */
[----:B------:R-:W-:Y:S01]  /*c820*/  @!P6 STG.E.U8 desc[UR16][R24.64+0x19], R213 ;  /* 0x000019d51800e986 */ /* 0x000fe2000c101110 */
[----:B------:R-:W-:Y:S01]  /*c830*/  ISETP.LT.OR P6, PT, R35, 0x22, !P1 ;  /* 0x000000222300780c */ /* 0x000fe20004fc1670 */
[----:B------:R-:W-:Y:S01]  /*c840*/  FMUL R207, R207, UR20 ;  /* 0x00000014cfcf7c20 */ /* 0x000fe20008400000 */
[----:B-1----:R-:W-:Y:S01]  /*c850*/  F2FP.SATFINITE.E4M3.F32.PACK_AB_MERGE_C R29, RZ, R214, RZ ;  /* 0x000000d6ff1d723e */ /* 0x002fe200048070ff */
[----:B------:R-:W-:Y:S01]  /*c860*/  FMUL R205, R205, UR20 ;  /* 0x00000014cdcd7c20 */ /* 0x000fe20008400000 */
[----:B------:R-:W-:Y:S01]  /*c870*/  F2FP.SATFINITE.E4M3.F32.PACK_AB_MERGE_C R209, RZ, R209, RZ ;  /* 0x000000d1ffd1723e */ /* 0x000fe200048070ff */
[----:B------:R-:W-:Y:S01]  /*c880*/  FMUL R206, R206, UR20 ;  /* 0x00000014cece7c20 */ /* 0x000fe20008400000 */
[----:B------:R-:W-:Y:S01]  /*c890*/  F2FP.SATFINITE.E4M3.F32.PACK_AB_MERGE_C R31, RZ, R208, RZ ;  /* 0x000000d0ff1f723e */ /* 0x000fe200048070ff */
[----:B------:R0:W-:Y:S01]  /*c8a0*/  @!P5 STG.E.U8 desc[UR16][R24.64+0x18], R29 ;  /* 0x0000181d1800d986 */ /* 0x0001e2000c101110 */
[C---:B------:R-:W-:Y:S01]  /*c8b0*/  ISETP.LT.OR P5, PT, R35.reuse, 0x21, !P1 ;  /* 0x000000212300780c */ /* 0x040fe20004fa1670 */
[----:B------:R-:W-:Y:S01]  /*c8c0*/  FMUL R204, R204, UR20 ;  /* 0x00000014cccc7c20 */ /* 0x000fe20008400000 */
[----:B------:R-:W-:Y:S01]  /*c8d0*/  F2FP.SATFINITE.E4M3.F32.PACK_AB_MERGE_C R207, RZ, R207, RZ ;  /* 0x000000cfffcf723e */ /* 0x000fe200048070ff */
[----:B------:R1:W-:Y:S01]  /*c8e0*/  @!P3 STG.E.U8 desc[UR16][R26.64+0x18], R33 ;  /* 0x000018211a00b986 */ /* 0x0003e2000c101110 */
[----:B------:R-:W-:Y:S01]  /*c8f0*/  ISETP.LT.OR P3, PT, R35, 0x21, !P0 ;  /* 0x000000212300780c */ /* 0x000fe20004761670 */
[----:B------:R-:W-:Y:S01]  /*c900*/  FMUL R203, R203, UR20 ;  /* 0x00000014cbcb7c20 */ /* 0x000fe20008400000 */
[----:B------:R-:W-:Y:S01]  /*c910*/  F2FP.SATFINITE.E4M3.F32.PACK_AB_MERGE_C R205, RZ, R205, RZ ;  /* 0x000000cdffcd723e */ /* 0x000fe200048070ff */
[----:B------:R-:W-:Y:S01]  /*c920*/  @!P4 STG.E.U8 desc[UR16][R26.64+0x19], R211 ;  /* 0x000019d31a00c986 */ /* 0x000fe2000c101110 */
[----:B------:R-:W-:Y:S01]  /*c930*/  ISETP.LT.OR P4, PT, R35, 0x22, !P0 ;  /* 0x000000222300780c */ /* 0x000fe20004781670 */
[----:B------:R-:W-:Y:S01]  /*c940*/  FMUL R201, R201, UR20 ;  /* 0x00000014c9c97c20 */ /* 0x000fe20008400000 */
[----:B------:R-:W-:Y:S01]  /*c950*/  F2FP.SATFINITE.E4M3.F32.PACK_AB_MERGE_C R203, RZ, R203, RZ ;  /* 0x000000cbffcb723e */ /* 0x000fe200048070ff */
[----:B------:R-:W-:Y:S01]  /*c960*/  @!P6 STG.E.U8 desc[UR16][R24.64+0x21], R209 ;  /* 0x000021d11800e986 */ /* 0x000fe2000c101110 */
[----:B------:R-:W-:Y:S01]  /*c970*/  ISETP.LT.OR P6, PT, R35, 0x2a, !P1 ;  /* 0x0000002a2300780c */ /* 0x000fe20004fc1670 */
[----:B------:R-:W-:Y:S01]  /*c980*/  FMUL R202, R202, UR20 ;  /* 0x00000014caca7c20 */ /* 0x000fe20008400000 */
[----:B0-----:R-:W-:Y:S01]  /*c990*/  F2FP.SATFINITE.E4M3.F32.PACK_AB_MERGE_C R29, RZ, R210, RZ ;  /* 0x000000d2ff1d723e */ /* 0x001fe200048070ff */
[----:B------:R-:W-:Y:S01]  /*c9a0*/  FMUL R200, R200, UR20 ;  /* 0x00000014c8c87c20 */ /* 0x000fe20008400000 */
[----:B-1----:R-:W-:Y:S01]  /*c9b0*/  F2FP.SATFINITE.E4M3.F32.PACK_AB_MERGE_C R33, RZ, R204, RZ ;  /* 0x000000ccff21723e */ /* 0x002fe200048070ff */
[----:B------:R-:W-:Y:S01]  /*c9c0*/  FMUL R199, R199, UR20 ;  /* 0x00000014c7c77c20 */ /* 0x000fe20008400000 */
[----:B------:R-:W-:Y:S01]  /*c9d0*/  F2FP.SATFINITE.E4M3.F32.PACK_AB_MERGE_C R201, RZ, R201, RZ ;  /* 0x000000c9ffc9723e */ /* 0x000fe200048070ff */
[----:B------:R0:W-:Y:S01]  /*c9e0*/  @!P5 STG.E.U8 desc[UR16][R24.64+0x20], R29 ;  /* 0x0000201d1800d986 */ /* 0x0001e2000c101110 */
[----:B------:R-:W-:Y:S01]  /*c9f0*/  ISETP.LT.OR P5, PT, R35, 0x29, !P1 ;  /* 0x000000292300780c */ /* 0x000fe20004fa1670 */
[----:B------:R-:W-:Y:S01]  /*ca00*/  FMUL R197, R197, UR20 ;  /* 0x00000014c5c57c20 */ /* 0x000fe20008400000 */
[----:B------:R-:W-:Y:S01]  /*ca10*/  F2FP.SATFINITE.E4M3.F32.PACK_AB_MERGE_C R199, RZ, R199, RZ ;  /* 0x000000c7ffc7723e */ /* 0x000fe200048070ff */
[----:B------:R1:W-:Y:S01]  /*ca20*/  @!P3 STG.E.U8 desc[UR16][R26.64+0x20], R31 ;  /* 0x0000201f1a00b986 */ /* 0x0003e2000c101110 */
[C---:B------:R-:W-:Y:S01]  /*ca30*/  ISETP.LT.OR P3, PT, R35.reuse, 0x29, !P0 ;  /* 0x000000292300780c */ /* 0x040fe20004761670 */
[----:B------:R-:W-:Y:S01]  /*ca40*/  FMUL R198, R198, UR20 ;  /* 0x00000014c6c67c20 */ /* 0x000fe20008400000 */
[----:B------:R-:W-:Y:S01]  /*ca50*/  F2FP.SATFINITE.E4M3.F32.PACK_AB_MERGE_C R197, RZ, R197, RZ ;  /* 0x000000c5ffc5723e */ /* 0x000fe200048070ff */
[----:B------:R-:W-:Y:S01]  /*ca60*/  @!P4 STG.E.U8 desc[UR16][R26.64+0x21], R207 ;  /* 0x000021cf1a00c986 */ /* 0x000fe2000c101110 */
[----:B------:R-:W-:Y:S01]  /*ca70*/  ISETP.LT.OR P4, PT, R35, 0x2a, !P0 ;  /* 0x0000002a2300780c */ /* 0x000fe20004781670 */
[----:B------:R-:W-:Y:S01]  /*ca80*/  FMUL R196, R196, UR20 ;  /* 0x00000014c4c47c20 */ /* 0x000fe20008400000 */
[----:B------:R-:W-:Y:S01]  /*ca90*/  FMUL R195, R195, UR20 ;  /* 0x00000014c3c37c20 */ /* 0x000fe20008400000 */
        /* <DEDUP_REMOVED lines=27> */
[----:B------:R-:W-:Y:S01]  /*cc50*/  FMUL R186, R186, UR20 ;  /* 0x00000014baba7c20 */ /* 0x000fe20008400000 */
        /* <DEDUP_REMOVED lines=156> */
[----:B-----5:R-:W-:Y:S01]  /*d620*/  FMUL R0, R0, UR20 ;  /* 0x0000001400007c20 */ /* 0x020fe20008400000 */
[----:B-1----:R-:W-:Y:S01]  /*d630*/  F2FP.SATFINITE.E4M3.F32.PACK_AB_MERGE_C R33, RZ, R164, RZ ;  /* 0x000000a4ff21723e */ /* 0x002fe200048070ff */
        /* <DEDUP_REMOVED lines=9> */
[----:B------:R-:W-:Y:S01]  /*d6d0*/  FMUL R4, R4, UR20 ;  /* 0x0000001404047c20 */ /* 0x000fe20008400000 */
[----:B------:R-:W-:Y:S01]  /*d6e0*/  @!P4 STG.E.U8 desc[UR16][R26.64+0x71], R167 ;  /* 0x000071a71a00c986 */ /* 0x000fe2000c101110 */
[----:B------:R-:W-:-:S03]  /*d6f0*/  ISETP.LT.OR P4, PT, R35, 0x7a, !P0 ;  /* 0x0000007a2300780c */ /* 0x000fc60004781670 */
[----:B------:R-:W-:Y:S01]  /*d700*/  @!P6 STG.E.U8 desc[UR16][R24.64+0x79], R165 ;  /* 0x000079a51800e986 */ /* 0x000fe2000c101110 */
[----:B------:R-:W-:Y:S02]  /*d710*/  ISETP.LT.OR P6, PT, R35, 0x82, !P1 ;  /* 0x000000822300780c */ /* 0x000fe40004fc1670 */
[----:B0-----:R-:W-:Y:S01]  /*d720*/  F2FP.SATFINITE.E4M3.F32.PACK_AB_MERGE_C R29, RZ, R166, RZ ;  /* 0x000000a6ff1d723e */ /* 0x001fe200048070ff */
[----:B------:R-:W4:Y:S01]  /*d730*/  LDL.LU R220, [R1+0x14] ;  /* 0x0000140001dc7983 */ /* 0x000f220000300800 */
[----:B-1----:R-:W-:-:S03]  /*d740*/  F2FP.SATFINITE.E4M3.F32.PACK_AB_MERGE_C R31, RZ, R160, RZ ;  /* 0x000000a0ff1f723e */ /* 0x002fc600048070ff */
[----:B------:R0:W-:Y:S01]  /*d750*/  @!P5 STG.E.U8 desc[UR16][R24.64+0x78], R29 ;  /* 0x0000781d1800d986 */ /* 0x0001e2000c101110 */
[----:B------:R-:W-:-:S03]  /*d760*/  ISETP.LT.OR P5, PT, R35, 0x81, !P1 ;  /* 0x000000812300780c */ /* 0x000fc60004fa1670 */
[----:B------:R1:W-:Y:S01]  /*d770*/  @!P3 STG.E.U8 desc[UR16][R26.64+0x78], R33 ;  /* 0x000078211a00b986 */ /* 0x0003e2000c101110 */
[----:B------:R-:W-:-:S03]  /*d780*/  ISETP.LT.OR P3, PT, R35, 0x81, !P0 ;  /* 0x000000812300780c */ /* 0x000fc60004761670 */
        /* <DEDUP_REMOVED lines=26> */
[----:B0-----:R-:W-:Y:S02]  /*d930*/  F2FP.SATFINITE.E4M3.F32.PACK_AB_MERGE_C R29, RZ, R154, RZ ;  /* 0x0000009aff1d723e */ /* 0x001fe400048070ff */
[----:B-1----:R-:W-:-:S03]  /*d940*/  F2FP.SATFINITE.E4M3.F32.PACK_AB_MERGE_C R33, RZ, R20, RZ ;  /* 0x00000014ff21723e */ /* 0x002fc600048070ff */
[----:B------:R0:W-:Y:S01]  /*d950*/  @!P5 STG.E.U8 desc[UR16][R24.64+0x90], R29 ;  /* 0x0000901d1800d986 */ /* 0x0001e2000c101110 */
[----:B------:R-:W-:-:S03]  /*d960*/  ISETP.LT.OR P5, PT, R35, 0x99, !P1 ;  /* 0x000000992300780c */ /* 0x000fc60004fa1670 */
[----:B------:R-:W-:Y:S01]  /*d970*/  @!P3 STG.E.U8 desc[UR16][R26.64+0x90], R31 ;  /* 0x0000901f1a00b986 */ /* 0x000fe2000c101110 */
[----:B------:R-:W-:-:S03]  /*d980*/  ISETP.LT.OR P3, PT, R35, 0x99, !P0 ;  /* 0x000000992300780c */ /* 0x000fc60004761670 */
[----:B------:R1:W-:Y:S01]  /*d990*/  @!P4 STG.E.U8 desc[UR16][R26.64+0x91], R23 ;  /* 0x000091171a00c986 */ /* 0x0003e2000c101110 */
[----:B------:R-:W-:-:S03]  /*d9a0*/  ISETP.LT.OR P4, PT, R35, 0x9a, !P0 ;  /* 0x0000009a2300780c */ /* 0x000fc60004781670 */
[----:B------:R2:W-:Y:S01]  /*d9b0*/  @!P6 STG.E.U8 desc[UR16][R24.64+0x99], R21 ;  /* 0x000099151800e986 */ /* 0x0005e2000c101110 */
[----:B------:R-:W-:Y:S02]  /*d9c0*/  ISETP.LT.OR P6, PT, R35, 0xa2, !P1 ;  /* 0x000000a22300780c */ /* 0x000fe40004fc1670 */
[----:B0-----:R-:W-:-:S05]  /*d9d0*/  F2FP.SATFINITE.E4M3.F32.PACK_AB_MERGE_C R29, RZ, R22, RZ ;  /* 0x00000016ff1d723e */ /* 0x001fca00048070ff */
[----:B------:R-:W-:Y:S01]  /*d9e0*/  @!P5 STG.E.U8 desc[UR16][R24.64+0x98], R29 ;  /* 0x0000981d1800d986 */ /* 0x000fe2000c101110 */
[C---:B------:R-:W-:Y:S02]  /*d9f0*/  ISETP.LT.OR P5, PT, R35.reuse, 0xa1, !P1 ;  /* 0x000000a12300780c */ /* 0x040fe40004fa1670 */
[----:B-1----:R-:W-:Y:S01]  /*da00*/  F2FP.SATFINITE.E4M3.F32.PACK_AB_MERGE_C R23, RZ, R18, RZ ;  /* 0x00000012ff17723e */ /* 0x002fe200048070ff */
[----:B------:R-:W-:Y:S01]  /*da10*/  @!P3 STG.E.U8 desc[UR16][R26.64+0x98], R33 ;  /* 0x000098211a00b986 */ /* 0x000fe2000c101110 */
[C---:B------:R-:W-:Y:S02]  /*da20*/  ISETP.LT.OR P3, PT, R35.reuse, 0xa1, !P0 ;  /* 0x000000a12300780c */ /* 0x040fe40004761670 */
[----:B--2---:R-:W-:Y:S01]  /*da30*/  F2FP.SATFINITE.E4M3.F32.PACK_AB_MERGE_C R21, RZ, R16, RZ ;  /* 0x00000010ff15723e */ /* 0x004fe200048070ff */
[----:B------:R0:W-:Y:S01]  /*da40*/  @!P4 STG.E.U8 desc[UR16][R26.64+0x99], R19 ;  /* 0x000099131a00c986 */ /* 0x0001e2000c101110 */
[----:B------:R-:W-:-:S03]  /*da50*/  ISETP.LT.OR P4, PT, R35, 0xa2, !P0 ;  /* 0x000000a22300780c */ /* 0x000fc60004781670 */
[----:B------:R1:W-:Y:S01]  /*da60*/  @!P6 STG.E.U8 desc[UR16][R24.64+0xa1], R17 ;  /* 0x0000a1111800e986 */ /* 0x0003e2000c101110 */
[----:B------:R-:W-:-:S03]  /*da70*/  ISETP.LT.OR P6, PT, R35, 0xaa, !P1 ;  /* 0x000000aa2300780c */ /* 0x000fc60004fc1670 */
[----:B------:R-:W-:Y:S01]  /*da80*/  @!P5 STG.E.U8 desc[UR16][R24.64+0xa0], R23 ;  /* 0x0000a0171800d986 */ /* 0x000fe2000c101110 */
[----:B------:R-:W-:-:S03]  /*da90*/  ISETP.LT.OR P5, PT, R35, 0xa9, !P1 ;  /* 0x000000a92300780c */ /* 0x000fc60004fa1670 */
[----:B------:R-:W-:Y:S01]  /*daa0*/  @!P3 STG.E.U8 desc[UR16][R26.64+0xa0], R21 ;  /* 0x0000a0151a00b986 */ /* 0x000fe2000c101110 */
[C---:B------:R-:W-:Y:S02]  /*dab0*/  ISETP.LT.OR P3, PT, R35.reuse, 0xa9, !P0 ;  /* 0x000000a92300780c */ /* 0x040fe40004761670 */
[----:B0-----:R-:W-:Y:S01]  /*dac0*/  F2FP.SATFINITE.E4M3.F32.PACK_AB_MERGE_C R19, RZ, R14, RZ ;  /* 0x0000000eff13723e */ /* 0x001fe200048070ff */
[----:B------:R0:W-:Y:S01]  /*dad0*/  @!P4 STG.E.U8 desc[UR16][R26.64+0xa1], R15 ;  /* 0x0000a10f1a00c986 */ /* 0x0001e2000c101110 */
[C---:B------:R-:W-:Y:S02]  /*dae0*/  ISETP.LT.OR P4, PT, R35.reuse, 0xaa, !P0 ;  /* 0x000000aa2300780c */ /* 0x040fe40004781670 */
[----:B-1----:R-:W-:Y:S01]  /*daf0*/  F2FP.SATFINITE.E4M3.F32.PACK_AB_MERGE_C R17, RZ, R12, RZ ;  /* 0x0000000cff11723e */ /* 0x002fe200048070ff */
        /* <DEDUP_REMOVED lines=15> */
[----:B0-----:R-:W-:Y:S02]  /*dbf0*/  F2FP.SATFINITE.E4M3.F32.PACK_AB_MERGE_C R11, RZ, R6, RZ ;  /* 0x00000006ff0b723e */ /* 0x001fe400048070ff */
[C---:B------:R-:W-:Y:S01]  /*dc00*/  ISETP.LT.OR P3, PT, R35.reuse, 0xb9, !P0 ;  /* 0x000000b92300780c */ /* 0x040fe20004761670 */
[----:B------:R0:W-:Y:S01]  /*dc10*/  @!P4 STG.E.U8 desc[UR16][R26.64+0xb1], R7 ;  /* 0x0000b1071a00c986 */ /* 0x0001e2000c101110 */
[----:B-1----:R-:W-:Y:S02]  /*dc20*/  F2FP.SATFINITE.E4M3.F32.PACK_AB_MERGE_C R9, RZ, R4, RZ ;  /* 0x00000004ff09723e */ /* 0x002fe400048070ff */
[----:B------:R-:W-:Y:S01]  /*dc30*/  ISETP.LT.OR P4, PT, R35, 0xba, !P0 ;  /* 0x000000ba2300780c */ /* 0x000fe20004781670 */
[----:B------:R1:W-:Y:S04]  /*dc40*/  @!P6 STG.E.U8 desc[UR16][R24.64+0xb9], R5 ;  /* 0x0000b9051800e986 */ /* 0x0003e8000c101110 */
[----:B------:R2:W-:Y:S01]  /*dc50*/  @!P5 STG.E.U8 desc[UR16][R24.64+0xb8], R11 ;  /* 0x0000b80b1800d986 */ /* 0x0005e2000c101110 */
[----:B------:R-:W-:Y:S01]  /*dc60*/  FMUL R4, R227, UR20 ;  /* 0x00000014e3047c20 */ /* 0x000fe20008400000 */
[----:B------:R-:W-:-:S02]  /*dc70*/  ISETP.LT.OR P5, PT, R35, 0xc1, !P1 ;  /* 0x000000c12300780c */ /* 0x000fc40004fa1670 */
[----:B0-----:R-:W-:Y:S02]  /*dc80*/  F2FP.SATFINITE.E4M3.F32.PACK_AB_MERGE_C R7, RZ, R3, RZ ;  /* 0x00000003ff07723e */ /* 0x001fe400048070ff */
[----:B-1----:R-:W-:Y:S01]  /*dc90*/  F2FP.SATFINITE.E4M3.F32.PACK_AB_MERGE_C R5, RZ, R0, RZ ;  /* 0x00000000ff05723e */ /* 0x002fe200048070ff */
[----:B---3--:R-:W-:Y:S01]  /*dca0*/  FMUL R0, R222, UR20 ;  /* 0x00000014de007c20 */ /* 0x008fe20008400000 */
[----:B------:R-:W-:Y:S01]  /*dcb0*/  ISETP.LT.OR P6, PT, R35, 0xc2, !P1 ;  /* 0x000000c22300780c */ /* 0x000fe20004fc1670 */
[----:B------:R-:W3:Y:S01]  /*dcc0*/  LDL.LU R222, [R1+0x20] ;  /* 0x0000200001de7983 */ /* 0x000ee20000300800 */
[----:B--2---:R-:W-:Y:S02]  /*dcd0*/  F2FP.SATFINITE.E4M3.F32.PACK_AB_MERGE_C R11, RZ, R2, RZ ;  /* 0x00000002ff0b723e */ /* 0x004fe400048070ff */
[----:B------:R-:W-:Y:S01]  /*dce0*/  F2FP.SATFINITE.E4M3.F32.PACK_AB_MERGE_C R13, RZ, R0, RZ ;  /* 0x00000000ff0d723e */ /* 0x000fe200048070ff */
[----:B----4-:R-:W-:Y:S01]  /*dcf0*/  FMUL R0, R224, UR20 ;  /* 0x00000014e0007c20 */ /* 0x010fe20008400000 */
[----:B------:R-:W-:Y:S01]  /*dd00*/  FMUL R2, R225, UR20 ;  /* 0x00000014e1027c20 */ /* 0x000fe20008400000 */
[----:B------:R-:W2:Y:S04]  /*dd10*/  LDL.LU R224, [R1+0x24] ;  /* 0x0000240001e07983 */ /* 0x000ea80000300800 */
[----:B------:R-:W4:Y:S01]  /*dd20*/  LDL.LU R225, [R1+0x28] ;  /* 0x0000280001e17983 */ /* 0x000f220000300800 */
[----:B------:R-:W-:-:S03]  /*dd30*/  FMUL R3, R226, UR20 ;  /* 0x00000014e2037c20 */ /* 0x000fc60008400000 */
[----:B------:R-:W4:Y:S04]  /*dd40*/  LDL.LU R226, [R1+0x2c] ;  /* 0x00002c0001e27983 */ /* 0x000f280000300800 */
[----:B------:R-:W4:Y:S04]  /*dd50*/  LDL.LU R227, [R1+0x30] ;  /* 0x0000300001e37983 */ /* 0x000f280000300800 */
[----:B------:R-:W-:Y:S01]  /*dd60*/  @!P3 STG.E.U8 desc[UR16][R26.64+0xb8], R9 ;  /* 0x0000b8091a00b986 */ /* 0x000fe2000c101110 */
[----:B------:R-:W-:-:S03]  /*dd70*/  ISETP.LT.OR P3, PT, R35, 0xc1, !P0 ;  /* 0x000000c12300780c */ /* 0x000fc60004761670 */
[----:B------:R0:W-:Y:S01]  /*dd80*/  @!P4 STG.E.U8 desc[UR16][R26.64+0xb9], R7 ;  /* 0x0000b9071a00c986 */ /* 0x0001e2000c101110 */
[----:B------:R-:W-:-:S03]  /*dd90*/  ISETP.LT.OR P4, PT, R35, 0xc2, !P0 ;  /* 0x000000c22300780c */ /* 0x000fc60004781670 */
[----:B------:R-:W-:Y:S01]  /*dda0*/  @!P5 STG.E.U8 desc[UR16][R24.64+0xc0], R11 ;  /* 0x0000c00b1800d986 */ /* 0x000fe2000c101110 */
[----:B------:R-:W-:-:S03]  /*ddb0*/  ISETP.LT.OR P5, PT, R35, 0xc9, !P1 ;  /* 0x000000c92300780c */ /* 0x000fc60004fa1670 */
[----:B------:R1:W-:Y:S01]  /*ddc0*/  @!P6 STG.E.U8 desc[UR16][R24.64+0xc1], R5 ;  /* 0x0000c1051800e986 */ /* 0x0003e2000c101110 */
[----:B0-----:R-:W-:-:S03]  /*ddd0*/  F2FP.SATFINITE.E4M3.F32.PACK_AB_MERGE_C R7, RZ, R0, RZ ;  /* 0x00000000ff07723e */ /* 0x001fc600048070ff */
[----:B------:R-:W-:Y:S01]  /*dde0*/  @!P3 STG.E.U8 desc[UR16][R26.64+0xc0], R13 ;  /* 0x0000c00d1a00b986 */ /* 0x000fe2000c101110 */
[C---:B------:R-:W-:Y:S02]  /*ddf0*/  ISETP.LT.OR P6, PT, R35.reuse, 0xca, !P1 ;  /* 0x000000ca2300780c */ /* 0x040fe40004fc1670 */
[----:B-1----:R-:W-:Y:S01]  /*de00*/  F2FP.SATFINITE.E4M3.F32.PACK_AB_MERGE_C R5, RZ, R2, RZ ;  /* 0x00000002ff05723e */ /* 0x002fe200048070ff */
[----:B------:R0:W-:Y:S01]  /*de10*/  @!P4 STG.E.U8 desc[UR16][R26.64+0xc1], R7 ;  /* 0x0000c1071a00c986 */ /* 0x0001e2000c101110 */
[C---:B------:R-:W-:Y:S02]  /*de20*/  ISETP.LT.OR P3, PT, R35.reuse, 0xc9, !P0 ;  /* 0x000000c92300780c */ /* 0x040fe40004761670 */
[C---:B------:R-:W-:Y:S01]  /*de30*/  ISETP.LT.OR P4, PT, R35.reuse, 0xca, !P0 ;  /* 0x000000ca2300780c */ /* 0x040fe20004781670 */
[----:B------:R1:W-:Y:S01]  /*de40*/  @!P5 STG.E.U8 desc[UR16][R24.64+0xc8], R5 ;  /* 0x0000c8051800d986 */ /* 0x0003e2000c101110 */
[----:B------:R-:W-:Y:S02]  /*de50*/  ISETP.LT.OR P5, PT, R35, 0xd1, !P1 ;  /* 0x000000d12300780c */ /* 0x000fe40004fa1670 */
[----:B------:R-:W-:-:S02]  /*de60*/  F2FP.SATFINITE.E4M3.F32.PACK_AB_MERGE_C R9, RZ, R3, RZ ;  /* 0x00000003ff09723e */ /* 0x000fc400048070ff */
[----:B------:R-:W-:-:S03]  /*de70*/  F2FP.SATFINITE.E4M3.F32.PACK_AB_MERGE_C R11, RZ, R4, RZ ;  /* 0x00000004ff0b723e */ /* 0x000fc600048070ff */
[----:B------:R1:W-:Y:S04]  /*de80*/  @!P6 STG.E.U8 desc[UR16][R24.64+0xc9], R9 ;  /* 0x0000c9091800e986 */ /* 0x0003e8000c101110 */
[----:B------:R-:W-:Y:S01]  /*de90*/  @!P3 STG.E.U8 desc[UR16][R26.64+0xc8], R11 ;  /* 0x0000c80b1a00b986 */ /* 0x000fe2000c101110 */
[----:B------:R-:W-:-:S03]  /*dea0*/  FMUL R0, R220, UR20 ;  /* 0x00000014dc007c20 */ /* 0x000fc60008400000 */
[----:B------:R-:W4:Y:S02]  /*deb0*/  LDL.LU R220, [R1+0x34] ;  /* 0x0000340001dc7983 */ /* 0x000f240000300800 */
[----:B0-----:R-:W-:Y:S01]  /*dec0*/  F2FP.SATFINITE.E4M3.F32.PACK_AB_MERGE_C R7, RZ, R0, RZ ;  /* 0x00000000ff07723e */ /* 0x001fe200048070ff */
[----:B------:R-:W-:Y:S02]  /*ded0*/  FMUL R2, R221, UR20 ;  /* 0x00000014dd027c20 */ /* 0x000fe40008400000 */
[----:B------:R-:W4:Y:S03]  /*dee0*/  LDL.LU R221, [R1+0x38] ;  /* 0x0000380001dd7983 */ /* 0x000f260000300800 */
[----:B-1----:R-:W-:Y:S01]  /*def0*/  F2FP.SATFINITE.E4M3.F32.PACK_AB_MERGE_C R5, RZ, R2, RZ ;  /* 0x00000002ff05723e */ /* 0x002fe200048070ff */
[----:B------:R-:W-:Y:S04]  /*df00*/  @!P4 STG.E.U8 desc[UR16][R26.64+0xc9], R7 ;  /* 0x0000c9071a00c986 */ /* 0x000fe8000c101110 */
[----:B------:R0:W-:Y:S01]  /*df10*/  @!P5 STG.E.U8 desc[UR16][R24.64+0xd0], R5 ;  /* 0x0000d0051800d986 */ /* 0x0001e2000c101110 */
[----:B------:R-:W-:-:S03]  /*df20*/  FMUL R3, R223, UR20 ;  /* 0x00000014df037c20 */ /* 0x000fc60008400000 */
[----:B------:R-:W4:Y:S02]  /*df30*/  LDL.LU R223, [R1+0x3c] ;  /* 0x00003c0001df7983 */ /* 0x000f240000300800 */
[----:B------:R-:W-:Y:S01]  /*df40*/  F2FP.SATFINITE.E4M3.F32.PACK_AB_MERGE_C R9, RZ, R3, RZ ;  /* 0x00000003ff09723e */ /* 0x000fe200048070ff */
[----:B---3--:R-:W-:Y:S02]  /*df50*/  FMUL R0, R222, UR20 ;  /* 0x00000014de007c20 */ /* 0x008fe40008400000 */
[----:B------:R-:W3:Y:S03]  /*df60*/  LDL.LU R222, [R1+0x40] ;  /* 0x0000400001de7983 */ /* 0x000ee60000300800 */
[----:B------:R-:W-:Y:S01]  /*df70*/  F2FP.SATFINITE.E4M3.F32.PACK_AB_MERGE_C R13, RZ, R0, RZ ;  /* 0x00000000ff0d723e */ /* 0x000fe200048070ff */
[----:B--2---:R-:W-:Y:S02]  /*df80*/  FMUL R2, R224, UR20 ;  /* 0x00000014e0027c20 */ /* 0x004fe40008400000 */
[----:B------:R-:W2:Y:S01]  /*df90*/  LDL.LU R224, [R1+0x44] ;  /* 0x0000440001e07983 */ /* 0x000ea20000300800 */
[----:B----4-:R-:W-:-:S03]  /*dfa0*/  FMUL R0, R225, UR20 ;  /* 0x00000014e1007c20 */ /* 0x010fc60008400000 */
[----:B------:R-:W4:Y:S01]  /*dfb0*/  LDL.LU R225, [R1+0x48] ;  /* 0x0000480001e17983 */ /* 0x000f220000300800 */
[----:B------:R-:W-:Y:S01]  /*dfc0*/  FMUL R3, R226, UR20 ;  /* 0x00000014e2037c20 */ /* 0x000fe20008400000 */
[----:B0-----:R-:W-:Y:S02]  /*dfd0*/  F2FP.SATFINITE.E4M3.F32.PACK_AB_MERGE_C R5, RZ, R0, RZ ;  /* 0x00000000ff05723e */ /* 0x001fe400048070ff */
[----:B------:R-:W4:Y:S01]  /*dfe0*/  LDL.LU R226, [R1+0x4c] ;  /* 0x00004c0001e27983 */ /* 0x000f220000300800 */
[----:B------:R-:W-:-:S03]  /*dff0*/  FMUL R0, R227, UR20 ;  /* 0x00000014e3007c20 */ /* 0x000fc60008400000 */
[----:B------:R-:W4:Y:S01]  /*e000*/  LDL.LU R227, [R1+0x50] ;  /* 0x0000500001e37983 */ /* 0x000f220000300800 */
[C---:B------:R-:W-:Y:S02]  /*e010*/  ISETP.LT.OR P6, PT, R35.reuse, 0xd2, !P1 ;  /* 0x000000d22300780c */ /* 0x040fe40004fc1670 */
[C---:B------:R-:W-:Y:S01]  /*e020*/  ISETP.LT.OR P4, PT, R35.reuse, 0xd2, !P0 ;  /* 0x000000d22300780c */ /* 0x040fe20004781670 */
[----:B------:R-:W4:Y:S01]  /*e030*/  LDL.LU R218, [R1+0x54] ;  /* 0x0000540001da7983 */ /* 0x000f220000300800 */
[C---:B------:R-:W-:Y:S02]  /*e040*/  ISETP.LT.OR P3, PT, R35.reuse, 0xd1, !P0 ;  /* 0x000000d12300780c */ /* 0x040fe40004761670 */
[----:B------:R-:W-:Y:S02]  /*e050*/  ISETP.LT.OR P5, PT, R35, 0xd9, !P1 ;  /* 0x000000d92300780c */ /* 0x000fe40004fa1670 */
[----:B------:R-:W-:Y:S02]  /*e060*/  F2FP.SATFINITE.E4M3.F32.PACK_AB_MERGE_C R7, RZ, R2, RZ ;  /* 0x00000002ff07723e */ /* 0x000fe400048070ff */
[----:B------:R-:W-:-:S03]  /*e070*/  F2FP.SATFINITE.E4M3.F32.PACK_AB_MERGE_C R11, RZ, R0, RZ ;  /* 0x00000000ff0b723e */ /* 0x000fc600048070ff */
[----:B------:R0:W-:Y:S01]  /*e080*/  @!P6 STG.E.U8 desc[UR16][R24.64+0xd1], R9 ;  /* 0x0000d1091800e986 */ /* 0x0001e2000c101110 */
[----:B------:R-:W-:-:S03]  /*e090*/  ISETP.LT.OR P6, PT, R35, 0xda, !P1 ;  /* 0x000000da2300780c */ /* 0x000fc60004fc1670 */
[----:B------:R-:W-:Y:S01]  /*e0a0*/  @!P4 STG.E.U8 desc[UR16][R26.64+0xd1], R7 ;  /* 0x0000d1071a00c986 */ /* 0x000fe2000c101110 */
[----:B------:R-:W-:-:S03]  /*e0b0*/  ISETP.LT.OR P4, PT, R35, 0xda, !P0 ;  /* 0x000000da2300780c */ /* 0x000fc60004781670 */
[----:B------:R-:W-:Y:S01]  /*e0c0*/  @!P3 STG.E.U8 desc[UR16][R26.64+0xd0], R13 ;  /* 0x0000d00d1a00b986 */ /* 0x000fe2000c101110 */
[----:B0-----:R-:W-:-:S03]  /*e0d0*/  F2FP.SATFINITE.E4M3.F32.PACK_AB_MERGE_C R9, RZ, R3, RZ ;  /* 0x00000003ff09723e */ /* 0x001fc600048070ff */
[----:B------:R0:W-:Y:S04]  /*e0e0*/  @!P5 STG.E.U8 desc[UR16][R24.64+0xd8], R5 ;  /* 0x0000d8051800d986 */ /* 0x0001e8000c101110 */
[----:B------:R1:W-:Y:S01]  /*e0f0*/  @!P6 STG.E.U8 desc[UR16][R24.64+0xd9], R9 ;  /* 0x0000d9091800e986 */ /* 0x0003e2000c101110 */
[----:B------:R-:W-:-:S03]  /*e100*/  FMUL R0, R220, UR20 ;  /* 0x00000014dc007c20 */ /* 0x000fc60008400000 */
[----:B------:R-:W4:Y:S02]  /*e110*/  LDL.LU R220, [R1+0x58] ;  /* 0x0000580001dc7983 */ /* 0x000f240000300800 */
[----:B0-----:R-:W-:Y:S01]  /*e120*/  F2FP.SATFINITE.E4M3.F32.PACK_AB_MERGE_C R5, RZ, R0, RZ ;  /* 0x00000000ff05723e */ /* 0x001fe200048070ff */
[----:B------:R-:W-:Y:S02]  /*e130*/  FMUL R2, R221, UR20 ;  /* 0x00000014dd027c20 */ /* 0x000fe40008400000 */
[----:B------:R-:W4:Y:S03]  /*e140*/  LDL.LU R221, [R1+0x5c] ;  /* 0x00005c0001dd7983 */ /* 0x000f260000300800 */
[----:B------:R-:W-:Y:S01]  /*e150*/  F2FP.SATFINITE.E4M3.F32.PACK_AB_MERGE_C R7, RZ, R2, RZ ;  /* 0x00000002ff07723e */ /* 0x000fe200048070ff */
[----:B------:R0:W-:Y:S01]  /*e160*/  @!P4 STG.E.U8 desc[UR16][R26.64+0xd9], R5 ;  /* 0x0000d9051a00c986 */ /* 0x0001e2000c101110 */
[----:B------:R-:W-:-:S03]  /*e170*/  FMUL R3, R223, UR20 ;  /* 0x00000014df037c20 */ /* 0x000fc60008400000 */
[----:B------:R-:W4:Y:S02]  /*e180*/  LDL.LU R223, [R1+0x60] ;  /* 0x0000600001df7983 */ /* 0x000f240000300800 */
[----:B-1----:R-:W-:Y:S01]  /*e190*/  F2FP.SATFINITE.E4M3.F32.PACK_AB_MERGE_C R9, RZ, R3, RZ ;  /* 0x00000003ff09723e */ /* 0x002fe200048070ff */
[----:B---3--:R-:W-:Y:S02]  /*e1a0*/  FMUL R4, R222, UR20 ;  /* 0x00000014de047c20 */ /* 0x008fe40008400000 */
[----:B------:R-:W3:Y:S01]  /*e1b0*/  LDL.LU R222, [R1+0x64] ;  /* 0x0000640001de7983 */ /* 0x000ee20000300800 */
[----:B--2---:R-:W-:-:S03]  /*e1c0*/  FMUL R0, R224, UR20 ;  /* 0x00000014e0007c20 */ /* 0x004fc60008400000 */
[----:B------:R-:W2:Y:S01]  /*e1d0*/  LDL.LU R224, [R1+0x68] ;  /* 0x0000680001e07983 */ /* 0x000ea20000300800 */
[----:B----4-:R-:W-:Y:S01]  /*e1e0*/  FMUL R2, R225, UR20 ;  /* 0x00000014e1027c20 */ /* 0x010fe20008400000 */
[----:B0-----:R-:W-:Y:S02]  /*e1f0*/  F2FP.SATFINITE.E4M3.F32.PACK_AB_MERGE_C R5, RZ, R0, RZ ;  /* 0x00000000ff05723e */ /* 0x001fe400048070ff */
[----:B------:R-:W4:Y:S01]  /*e200*/  LDL.LU R225, [R1+0x6c] ;  /* 0x00006c0001e17983 */ /* 0x000f220000300800 */
[----:B------:R-:W-:-:S03]  /*e210*/  FMUL R3, R226, UR20 ;  /* 0x00000014e2037c20 */ /* 0x000fc60008400000 */
[----:B------:R-:W4:Y:S01]  /*e220*/  LDL.LU R226, [R1+0x70] ;  /* 0x0000700001e27983 */ /* 0x000f220000300800 */
[----:B------:R-:W-:-:S03]  /*e230*/  FMUL R0, R227, UR20 ;  /* 0x00000014e3007c20 */ /* 0x000fc60008400000 */
[----:B------:R-:W4:Y:S01]  /*e240*/  LDL.LU R227, [R1+0x74] ;  /* 0x0000740001e37983 */ /* 0x000f220000300800 */
[C---:B------:R-:W-:Y:S02]  /*e250*/  ISETP.LT.OR P3, PT, R35.reuse, 0xd9, !P0 ;  /* 0x000000d92300780c */ /* 0x040fe40004761670 */
[C---:B------:R-:W-:Y:S02]  /*e260*/  ISETP.LT.OR P5, PT, R35.reuse, 0xe1, !P1 ;  /* 0x000000e12300780c */ /* 0x040fe40004fa1670 */
[C---:B------:R-:W-:Y:S02]  /*e270*/  ISETP.LT.OR P6, PT, R35.reuse, 0xe2, !P1 ;  /* 0x000000e22300780c */ /* 0x040fe40004fc1670 */
[----:B------:R-:W-:-:S07]  /*e280*/  ISETP.LT.OR P4, PT, R35, 0xe2, !P0 ;  /* 0x000000e22300780c */ /* 0x000fce0004781670 */
[----:B------:R-:W-:Y:S01]  /*e290*/  @!P3 STG.E.U8 desc[UR16][R26.64+0xd8], R11 ;  /* 0x0000d80b1a00b986 */ /* 0x000fe2000c101110 */
[----:B------:R-:W-:-:S03]  /*e2a0*/  ISETP.LT.OR P3, PT, R35, 0xe1, !P0 ;  /* 0x000000e12300780c */ /* 0x000fc60004761670 */
[----:B------:R0:W-:Y:S01]  /*e2b0*/  @!P5 STG.E.U8 desc[UR16][R24.64+0xe0], R7 ;  /* 0x0000e0071800d986 */ /* 0x0001e2000c101110 */
[----:B------:R-:W-:-:S03]  /*e2c0*/  ISETP.LT.OR P5, PT, R35, 0xe9, !P1 ;  /* 0x000000e92300780c */ /* 0x000fc60004fa1670 */
[----:B------:R1:W-:Y:S01]  /*e2d0*/  @!P6 STG.E.U8 desc[UR16][R24.64+0xe1], R9 ;  /* 0x0000e1091800e986 */ /* 0x0003e2000c101110 */
[----:B------:R-:W-:Y:S02]  /*e2e0*/  ISETP.LT.OR P6, PT, R35, 0xea, !P1 ;  /* 0x000000ea2300780c */ /* 0x000fe40004fc1670 */
[----:B------:R-:W-:Y:S01]  /*e2f0*/  F2FP.SATFINITE.E4M3.F32.PACK_AB_MERGE_C R13, RZ, R4, RZ ;  /* 0x00000004ff0d723e */ /* 0x000fe200048070ff */
[----:B------:R1:W-:Y:S01]  /*e300*/  @!P4 STG.E.U8 desc[UR16][R26.64+0xe1], R5 ;  /* 0x0000e1051a00c986 */ /* 0x0003e2000c101110 */
[----:B0-----:R-:W-:-:S03]  /*e310*/  F2FP.SATFINITE.E4M3.F32.PACK_AB_MERGE_C R7, RZ, R2, RZ ;  /* 0x00000002ff07723e */ /* 0x001fc600048070ff */
[----:B------:R-:W-:Y:S01]  /*e320*/  @!P3 STG.E.U8 desc[UR16][R26.64+0xe0], R13 ;  /* 0x0000e00d1a00b986 */ /* 0x000fe2000c101110 */
[----:B-1----:R-:W-:-:S03]  /*e330*/  F2FP.SATFINITE.E4M3.F32.PACK_AB_MERGE_C R9, RZ, R3, RZ ;  /* 0x00000003ff09723e */ /* 0x002fc600048070ff */
[----:B------:R0:W-:Y:S01]  /*e340*/  @!P5 STG.E.U8 desc[UR16][R24.64+0xe8], R7 ;  /* 0x0000e8071800d986 */ /* 0x0001e2000c101110 */
[C---:B------:R-:W-:Y:S02]  /*e350*/  ISETP.LT.OR P3, PT, R35.reuse, 0xe9, !P0 ;  /* 0x000000e92300780c */ /* 0x040fe40004761670 */
[C---:B------:R-:W-:Y:S01]  /*e360*/  ISETP.LT.OR P4, PT, R35.reuse, 0xea, !P0 ;  /* 0x000000ea2300780c */ /* 0x040fe20004781670 */
[----:B------:R1:W-:Y:S01]  /*e370*/  @!P6 STG.E.U8 desc[UR16][R24.64+0xe9], R9 ;  /* 0x0000e9091800e986 */ /* 0x0003e2000c101110 */
[C---:B------:R-:W-:Y:S01]  /*e380*/  ISETP.LT.OR P5, PT, R35.reuse, 0xf1, !P1 ;  /* 0x000000f12300780c */ /* 0x040fe20004fa1670 */
[----:B------:R-:W-:Y:S01]  /*e390*/  FMUL R2, R218, UR20 ;  /* 0x00000014da027c20 */ /* 0x000fe20008400000 */
[----:B------:R-:W-:Y:S02]  /*e3a0*/  ISETP.LT.OR P6, PT, R35, 0xf2, !P1 ;  /* 0x000000f22300780c */ /* 0x000fe40004fc1670 */
[----:B------:R-:W-:Y:S02]  /*e3b0*/  F2FP.SATFINITE.E4M3.F32.PACK_AB_MERGE_C R11, RZ, R0, RZ ;  /* 0x00000000ff0b723e */ /* 0x000fe400048070ff */
[----:B------:R-:W-:-:S03]  /*e3c0*/  F2FP.SATFINITE.E4M3.F32.PACK_AB_MERGE_C R5, RZ, R2, RZ ;  /* 0x00000002ff05723e */ /* 0x000fc600048070ff */
[----:B------:R-:W-:Y:S01]  /*e3d0*/  @!P3 STG.E.U8 desc[UR16][R26.64+0xe8], R11 ;  /* 0x0000e80b1a00b986 */ /* 0x000fe2000c101110 */
[----:B------:R-:W-:-:S03]  /*e3e0*/  ISETP.LT.OR P3, PT, R35, 0xf1, !P0 ;  /* 0x000000f12300780c */ /* 0x000fc60004761670 */
[----:B------:R-:W-:Y:S01]  /*e3f0*/  @!P4 STG.E.U8 desc[UR16][R26.64+0xe9], R5 ;  /* 0x0000e9051a00c986 */ /* 0x000fe2000c101110 */
[C---:B------:R-:W-:Y:S02]  /*e400*/  ISETP.LT.OR P4, PT, R35.reuse, 0xf9, !P1 ;  /* 0x000000f92300780c */ /* 0x040fe40004f81670 */
[----:B------:R-:W-:Y:S01]  /*e410*/  ISETP.LT.OR P1, PT, R35, 0xfa, !P1 ;  /* 0x000000fa2300780c */ /* 0x000fe20004f21670 */
[----:B------:R-:W-:-:S05]  /*e420*/  FMUL R0, R220, UR20 ;  /* 0x00000014dc007c20 */ /* 0x000fca0008400000 */
[----:B0-----:R-:W-:-:S05]  /*e430*/  F2FP.SATFINITE.E4M3.F32.PACK_AB_MERGE_C R7, RZ, R0, RZ ;  /* 0x00000000ff07723e */ /* 0x001fca00048070ff */
[----:B------:R0:W-:Y:S01]  /*e440*/  @!P5 STG.E.U8 desc[UR16][R24.64+0xf0], R7 ;  /* 0x0000f0071800d986 */ /* 0x0001e2000c101110 */
[----:B------:R-:W-:-:S05]  /*e450*/  FMUL R3, R221, UR20 ;  /* 0x00000014dd037c20 */ /* 0x000fca0008400000 */
[----:B-1----:R-:W-:Y:S02]  /*e460*/  F2FP.SATFINITE.E4M3.F32.PACK_AB_MERGE_C R9, RZ, R3, RZ ;  /* 0x00000003ff09723e */ /* 0x002fe400048070ff */
[----:B------:R-:W-:-:S03]  /*e470*/  ISETP.LT.OR P5, PT, R35, 0xf2, !P0 ;  /* 0x000000f22300780c */ /* 0x000fc600047a1670 */
[----:B------:R1:W-:Y:S01]  /*e480*/  @!P6 STG.E.U8 desc[UR16][R24.64+0xf1], R9 ;  /* 0x0000f1091800e986 */ /* 0x0003e2000c101110 */
[C---:B------:R-:W-:Y:S02]  /*e490*/  ISETP.LT.OR P6, PT, R35.reuse, 0xf9, !P0 ;  /* 0x000000f92300780c */ /* 0x040fe400047c1670 */
[----:B------:R-:W-:Y:S01]  /*e4a0*/  ISETP.LT.OR P0, PT, R35, 0xfa, !P0 ;  /* 0x000000fa2300780c */ /* 0x000fe20004701670 */
[----:B------:R-:W-:-:S05]  /*e4b0*/  FMUL R0, R223, UR20 ;  /* 0x00000014df007c20 */ /* 0x000fca0008400000 */
[----:B------:R-:W-:-:S05]  /*e4c0*/  F2FP.SATFINITE.E4M3.F32.PACK_AB_MERGE_C R13, RZ, R0, RZ ;  /* 0x00000000ff0d723e */ /* 0x000fca00048070ff */
[----:B------:R0:W-:Y:S01]  /*e4d0*/  @!P3 STG.E.U8 desc[UR16][R26.64+0xf0], R13 ;  /* 0x0000f00d1a00b986 */ /* 0x0001e2000c101110 */
[----:B---3--:R-:W-:Y:S01]  /*e4e0*/  FMUL R0, R222, UR20 ;  /* 0x00000014de007c20 */ /* 0x008fe20008400000 */
[----:B--2---:R-:W-:Y:S01]  /*e4f0*/  FMUL R2, R224, UR20 ;  /* 0x00000014e0027c20 */ /* 0x004fe20008400000 */
[----:B----4-:R-:W-:-:S03]  /*e500*/  FMUL R3, R225, UR20 ;  /* 0x00000014e1037c20 */ /* 0x010fc60008400000 */
[----:B0-----:R-:W-:Y:S01]  /*e510*/  F2FP.SATFINITE.E4M3.F32.PACK_AB_MERGE_C R7, RZ, R0, RZ ;  /* 0x00000000ff07723e */ /* 0x001fe200048070ff */
[----:B------:R-:W-:Y:S01]  /*e520*/  FMUL R4, R226, UR20 ;  /* 0x00000014e2047c20 */ /* 0x000fe20008400000 */
[----:B------:R-:W-:Y:S01]  /*e530*/  FMUL R5, R227, UR20 ;  /* 0x00000014e3057c20 */ /* 0x000fe20008400000 */
[----:B-1----:R-:W-:Y:S02]  /*e540*/  F2FP.SATFINITE.E4M3.F32.PACK_AB_MERGE_C R9, RZ, R2, RZ ;  /* 0x00000002ff09723e */ /* 0x002fe400048070ff */
[----:B------:R-:W-:Y:S02]  /*e550*/  F2FP.SATFINITE.E4M3.F32.PACK_AB_MERGE_C R3, RZ, R3, RZ ;  /* 0x00000003ff03723e */ /* 0x000fe400048070ff */
[----:B------:R-:W-:Y:S02]  /*e560*/  F2FP.SATFINITE.E4M3.F32.PACK_AB_MERGE_C R11, RZ, R4, RZ ;  /* 0x00000004ff0b723e */ /* 0x000fe400048070ff */
[----:B------:R-:W-:Y:S01]  /*e570*/  F2FP.SATFINITE.E4M3.F32.PACK_AB_MERGE_C R5, RZ, R5, RZ ;  /* 0x00000005ff05723e */ /* 0x000fe200048070ff */
[----:B------:R0:W-:Y:S04]  /*e580*/  @!P5 STG.E.U8 desc[UR16][R26.64+0xf1], R7 ;  /* 0x0000f1071a00d986 */ /* 0x0001e8000c101110 */
[----:B------:R0:W-:Y:S04]  /*e590*/  @!P4 STG.E.U8 desc[UR16][R24.64+0xf8], R9 ;  /* 0x0000f8091800c986 */ /* 0x0001e8000c101110 */
[----:B------:R0:W-:Y:S04]  /*e5a0*/  @!P1 STG.E.U8 desc[UR16][R24.64+0xf9], R3 ;  /* 0x0000f90318009986 */ /* 0x0001e8000c101110 */
[----:B------:R0:W-:Y:S04]  /*e5b0*/  @!P6 STG.E.U8 desc[UR16][R26.64+0xf8], R11 ;  /* 0x0000f80b1a00e986 */ /* 0x0001e8000c101110 */
[----:B------:R0:W-:Y:S02]  /*e5c0*/  @!P0 STG.E.U8 desc[UR16][R26.64+0xf9], R5 ;  /* 0x0000f9051a008986 */ /* 0x0001e4000c101110 */
.L_x_296:
[----:B------:R-:W-:Y:S05]  /*e5d0*/  BSYNC B0 ;  /* 0x0000000000007941 */ /* 0x000fea0003800000 */
.L_x_38:
[----:B0-----:R-:W2:Y:S04]  /*e5e0*/  LDL.LU R3, [R1+0x80] ;  /* 0x0000800001037983 */ /* 0x001ea80000300800 */
[----:B-----5:R-:W2:Y:S01]  /*e5f0*/  LDL.LU R2, [R1+0x84] ;  /* 0x0000840001027983 */ /* 0x020ea20000300800 */
[----:B------:R-:W-:Y:S01]  /*e600*/  ULDC UR6, c[0x0][0xc] ;  /* 0x0000030000067ab9 */ /* 0x000fe20000000800 */
[----:B------:R-:W-:Y:S01]  /*e610*/  ULDC UR7, c[0x0][0x10] ;  /* 0x0000040000077ab9 */ /* 0x000fe20000000800 */
[----:B------:R-:W2:Y:S01]  /*e620*/  LDC R5, c[0x0][0x14] ;  /* 0x00000500ff057b82 */ /* 0x000ea20000000800 */
[----:B------:R-:W-:Y:S01]  /*e630*/  UIMAD.WIDE.U32 UR6, UR6, UR7, URZ ;  /* 0x00000007060672a5 */ /* 0x000fe2000f8e003f */
[----:B------:R-:W-:Y:S01]  /*e640*/  PRMT R0, RZ, 0x7610, R0 ;  /* 0x00007610ff007816 */ /* 0x000fe20000000000 */
[----:B------:R-:W-:-:S04]  /*e650*/  UMOV UR22, 0xffffffff ;  /* 0xffffffff00167882 */ /* 0x000fc80000000000 */
[----:B--2---:R-:W-:-:S04]  /*e660*/  IMAD.WIDE.U32 R2, R5, UR6, R2 ;  /* 0x0000000605027c25 */ /* 0x004fc8000f8e0002 */
[----:B------:R-:W-:Y:S01]  /*e670*/  IMAD R5, R5, UR7, RZ ;  /* 0x0000000705057c24 */ /* 0x000fe2000f8e02ff */
[----:B------:R-:W-:Y:S01]  /*e680*/  ULDC.64 UR6, c[0x0][0x650] ;  /* 0x0001940000067ab9 */ /* 0x000fe20000000a00 */
[----:B------:R-:W-:Y:S01]  /*e690*/  IMAD.MOV.U32 R19, RZ, RZ, R2 ;  /* 0x000000ffff137224 */ /* 0x000fe200078e0002 */
[----:B------:R-:W-:Y:S01]  /*e6a0*/  ISETP.GE.U32.AND P0, PT, R2, UR6, PT ;  /* 0x0000000602007c0c */ /* 0x000fe2000bf06070 */
[----:B------:R-:W-:Y:S02]  /*e6b0*/  IMAD.IADD R22, R3, 0x1, R5 ;  /* 0x0000000103167824 */ /* 0x000fe400078e0205 */
[----:B------:R-:W-:-:S03]  /*e6c0*/  IMAD.MOV.U32 R2, RZ, RZ, -0x1 ;  /* 0xffffffffff027424 */ /* 0x000fc600078e00ff */
[----:B------:R0:W-:Y:S01]  /*e6d0*/  STL [R1+0x80], R22 ;  /* 0x0000801601007387 */ /* 0x0001e20000100800 */
[----:B------:R-:W-:-:S03]  /*e6e0*/  ISETP.GE.U32.AND.EX P0, PT, R22, UR7, PT, P0 ;  /* 0x0000000716007c0c */ /* 0x000fc6000bf06100 */
[----:B------:R0:W-:Y:S04]  /*e6f0*/  STL [R1+0x84], R19 ;  /* 0x0000841301007387 */ /* 0x0001e80000100800 */
[----:B------:R0:W-:Y:S06]  /*e700*/  STL [R1+0x88], R2 ;  /* 0x0000880201007387 */ /* 0x0001ec0000100800 */
[----:B------:R-:W-:Y:S05]  /*e710*/  @P0 BRA `(.L_x_297) ;  /* 0x00000004006c0947 */ /* 0x000fea0003800000 */
[----:B------:R-:W2:Y:S01]  /*e720*/  S2R R14, SR_CTAID.X ;  /* 0x00000000000e7919 */ /* 0x000ea20000002500 */
[----:B------:R-:W5:Y:S01]  /*e730*/  LDC.64 R8, c[0x0][0x628] ;  /* 0x00018a00ff087b82 */ /* 0x000f620000000a00 */
[----:B------:R-:W-:Y:S01]  /*e740*/  ULDC UR6, c[0x0][0x150] ;  /* 0x0000540000067ab9 */ /* 0x000fe20000000800 */
[----:B------:R-:W-:Y:S01]  /*e750*/  IMAD.MOV.U32 R6, RZ, RZ, R19 ;  /* 0x000000ffff067224 */ /* 0x000fe200078e0013 */
[----:B------:R-:W0:Y:S01]  /*e760*/  S2R R16, SR_CTAID.Y ;  /* 0x0000000000107919 */ /* 0x000e220000002600 */
[----:B------:R-:W-:-:S04]  /*e770*/  IMAD.MOV.U32 R7, RZ, RZ, R22 ;  /* 0x000000ffff077224 */ /* 0x000fc800078e0016 */
[----:B------:R-:W0:Y:S08]  /*e780*/  LDC R17, c[0x0][0x144] ;  /* 0x00005100ff117b82 */ /* 0x000e300000000800 */
[----:B------:R-:W0:Y:S08]  /*e790*/  LDC R10, c[0x0][0x630] ;  /* 0x00018c00ff0a7b82 */ /* 0x000e300000000800 */
[----:B------:R-:W0:Y:S01]  /*e7a0*/  LDC.64 R12, c[0x0][0x620] ;  /* 0x00018800ff0c7b82 */ /* 0x000e220000000a00 */
[----:B-----5:R-:W-:-:S04]  /*e7b0*/  ISETP.NE.U32.AND P0, PT, R8, RZ, PT ;  /* 0x000000ff0800720c */ /* 0x020fc80003f05070 */
[----:B------:R-:W-:Y:S02]  /*e7c0*/  ISETP.NE.AND.EX P0, PT, R9, RZ, PT, P0 ;  /* 0x000000ff0900720c */ /* 0x000fe40003f05300 */
[----:B--2---:R-:W-:-:S05]  /*e7d0*/  I2FP.F32.U32 R0, R14 ;  /* 0x0000000e00007245 */ /* 0x004fca0000201000 */
[----:B------:R-:W-:-:S04]  /*e7e0*/  FMUL R0, R0, UR6 ;  /* 0x0000000600007c20 */ /* 0x000fc80008400000 */
[----:B------:R2:W0:Y:S02]  /*e7f0*/  F2I.U32.TRUNC.NTZ R15, R0 ;  /* 0x00000000000f7305 */ /* 0x000424000020f000 */
[----:B------:R-:W-:Y:S05]  /*e800*/  @!P0 BRA `(.L_x_298) ;  /* 0x0000000000288947 */ /* 0x000fea0003800000 */
[----:B--2---:R-:W2:Y:S02]  /*e810*/  LDC R0, c[0x0][0x634] ;  /* 0x00018d00ff007b82 */ /* 0x004ea40000000800 */
[----:B--2---:R-:W-:-:S05]  /*e820*/  IADD3 R7, P0, R19, R0, RZ ;  /* 0x0000000013077210 */ /* 0x004fca0007f1e0ff */
[----:B------:R-:W-:-:S04]  /*e830*/  IMAD.X R11, RZ, RZ, R22, P0 ;  /* 0x000000ffff0b7224 */ /* 0x000fc800000e0616 */
[----:B0-----:R-:W-:-:S04]  /*e840*/  IMAD.WIDE.U32 R2, R11, R8, RZ ;  /* 0x000000080b027225 */ /* 0x001fc800078e00ff */
[----:B------:R-:W-:-:S04]  /*e850*/  IMAD.WIDE.U32 R4, P0, R7, R9, R2 ;  /* 0x0000000907047225 */ /* 0x000fc80007800002 */
[----:B------:R-:W-:-:S04]  /*e860*/  IMAD.WIDE.U32 R2, R7, R8, RZ ;  /* 0x0000000807027225 */ /* 0x000fc800078e00ff */
[----:B------:R-:W-:Y:S01]  /*e870*/  IMAD.X R7, RZ, RZ, RZ, P0 ;  /* 0x000000ffff077224 */ /* 0x000fe200000e06ff */
[----:B------:R-:W-:Y:S01]  /*e880*/  IADD3 RZ, P0, R3, R4, RZ ;  /* 0x0000000403ff7210 */ /* 0x000fe20007f1e0ff */
[----:B------:R-:W-:-:S04]  /*e890*/  IMAD.MOV.U32 R6, RZ, RZ, R5 ;  /* 0x000000ffff067224 */ /* 0x000fc800078e0005 */
[----:B------:R-:W-:-:S08]  /*e8a0*/  IMAD.WIDE.U32.X R6, R11, R9, R6, P0 ;  /* 0x000000090b067225 */ /* 0x000fd000000e0406 */
.L_x_298:
[-CC-:B0-----:R-:W-:Y:S01]  /*e8b0*/  SHF.R.U64 R24, R6, R10.reuse, R7.reuse ;  /* 0x0000000a06187219 */ /* 0x181fe20000001207 */
[----:B------:R-:W0:Y:S01]  /*e8c0*/  LDC.64 R20, c[0x0][0x640] ;  /* 0x00019000ff147b82 */ /* 0x000e220000000a00 */
[----:B--2---:R-:W-:Y:S01]  /*e8d0*/  SHF.R.U32.HI R0, RZ, R10, R7 ;  /* 0x0000000aff007219 */ /* 0x004fe20000011607 */
[----:B------:R-:W-:Y:S01]  /*e8e0*/  IMAD.MOV.U32 R2, RZ, RZ, R19 ;  /* 0x000000ffff027224 */ /* 0x000fe200078e0013 */
[----:B------:R-:W-:Y:S01]  /*e8f0*/  IADD3 R5, P0, RZ, -R24, RZ ;  /* 0x80000018ff057210 */ /* 0x000fe20007f1e0ff */
[----:B------:R-:W-:Y:S01]  /*e900*/  IMAD.MOV R15, RZ, RZ, -R15 ;  /* 0x000000ffff0f7224 */ /* 0x000fe200078e0a0f */
[----:B------:R-:W-:Y:S01]  /*e910*/  ULDC UR6, c[0x0][0x154] ;  /* 0x0000550000067ab9 */ /* 0x000fe20000000800 */
[----:B------:R-:W-:Y:S02]  /*e920*/  IMAD.MOV.U32 R7, RZ, RZ, 0x1 ;  /* 0x00000001ff077424 */ /* 0x000fe400078e00ff */
[----:B------:R-:W2:Y:S01]  /*e930*/  LDC R4, c[0x0][0x618] ;  /* 0x00018600ff047b82 */ /* 0x000ea20000000800 */
[----:B------:R-:W-:-:S02]  /*e940*/  IMAD.X R3, RZ, RZ, ~R0, P0 ;  /* 0x000000ffff037224 */ /* 0x000fc400000e0e00 */
[----:B------:R-:W-:Y:S02]  /*e950*/  IMAD R15, R17, R15, R14 ;  /* 0x0000000f110f7224 */ /* 0x000fe400078e020e */
[-C--:B------:R-:W-:Y:S02]  /*e960*/  IMAD R0, R3, R12.reuse, RZ ;  /* 0x0000000c03007224 */ /* 0x080fe400078e02ff */
[----:B------:R-:W-:Y:S01]  /*e970*/  IMAD.MOV.U32 R3, RZ, RZ, R22 ;  /* 0x000000ffff037224 */ /* 0x000fe200078e0016 */
[----:B------:R-:W5:Y:S01]  /*e980*/  LDC R6, c[0x0][0x608] ;  /* 0x00018200ff067b82 */ /* 0x000f620000000800 */
[----:B------:R-:W-:-:S04]  /*e990*/  IMAD.WIDE.U32 R2, R5, R12, R2 ;  /* 0x0000000c05027225 */ /* 0x000fc800078e0002 */
[----:B------:R-:W-:-:S03]  /*e9a0*/  IMAD R5, R5, R13, R0 ;  /* 0x0000000d05057224 */ /* 0x000fc600078e0200 */
[----:B------:R-:W1:Y:S01]  /*e9b0*/  LDC R18, c[0x0][0x658] ;  /* 0x00019600ff127b82 */ /* 0x000e620000000800 */
[----:B------:R-:W-:Y:S01]  /*e9c0*/  I2FP.F32.U32 R0, R16 ;  /* 0x0000001000007245 */ /* 0x000fe20000201000 */
[----:B------:R-:W-:Y:S01]  /*e9d0*/  IMAD.IADD R3, R3, 0x1, R5 ;  /* 0x0000000103037824 */ /* 0x000fe200078e0205 */
[----:B0-----:R-:W-:Y:S01]  /*e9e0*/  ISETP.NE.U32.AND P0, PT, R20, RZ, PT ;  /* 0x000000ff1400720c */ /* 0x001fe20003f05070 */
[----:B------:R-:W-:Y:S02]  /*e9f0*/  IMAD.MOV.U32 R5, RZ, RZ, -0x1 ;  /* 0xffffffffff057424 */ /* 0x000fe400078e00ff */
[----:B------:R-:W-:Y:S02]  /*ea00*/  FMUL R0, R0, UR6 ;  /* 0x0000000600007c20 */ /* 0x000fe40008400000 */
[----:B------:R-:W0:Y:S01]  /*ea10*/  LDC R13, c[0x0][0x148] ;  /* 0x00005200ff0d7b82 */ /* 0x000e220000000800 */
[----:B--2---:R-:W-:Y:S01]  /*ea20*/  SHF.R.U64 R10, R2, R4, R3 ;  /* 0x00000004020a7219 */ /* 0x004fe20000001203 */
[----:B------:R2:W0:Y:S01]  /*ea30*/  F2I.U32.TRUNC.NTZ R12, R0 ;  /* 0x00000000000c7305 */ /* 0x000422000020f000 */
[----:B------:R-:W-:-:S02]  /*ea40*/  ISETP.NE.AND.EX P0, PT, R21, RZ, PT, P0 ;  /* 0x000000ff1500720c */ /* 0x000fc40003f05300 */
[----:B------:R-:W-:-:S03]  /*ea50*/  SHF.R.U32.HI R3, RZ, R4, R3 ;  /* 0x00000004ff037219 */ /* 0x000fc60000011603 */
[----:B------:R-:W0:Y:S01]  /*ea60*/  LDC R14, c[0x0][0x600] ;  /* 0x00018000ff0e7b82 */ /* 0x000e220000000800 */
[-CC-:B-----5:R-:W-:Y:S02]  /*ea70*/  SHF.R.U64 R8, R10, R6.reuse, R3.reuse ;  /* 0x000000060a087219 */ /* 0x1a0fe40000001203 */
[----:B------:R-:W-:-:S05]  /*ea80*/  SHF.R.U32.HI R3, RZ, R6, R3 ;  /* 0x00000006ff037219 */ /* 0x000fca0000011603 */
[----:B------:R-:W0:Y:S01]  /*ea90*/  LDC R19, c[0x0][0x648] ;  /* 0x00019200ff137b82 */ /* 0x000e220000000800 */
[-CC-:B-1----:R-:W-:Y:S02]  /*eaa0*/  SHF.R.U64 R11, R8, R18.reuse, R3.reuse ;  /* 0x00000012080b7219 */ /* 0x182fe40000001203 */
[-C--:B------:R-:W-:Y:S02]  /*eab0*/  SHF.L.U32 R5, R5, R18.reuse, RZ ;  /* 0x0000001205057219 */ /* 0x080fe400000006ff */
[-C--:B------:R-:W-:Y:S01]  /*eac0*/  SHF.R.U32.HI R3, RZ, R18.reuse, R3 ;  /* 0x00000012ff037219 */ /* 0x080fe20000011603 */
[----:B------:R-:W-:Y:S01]  /*ead0*/  IMAD.MOV.U32 R2, RZ, RZ, R11 ;  /* 0x000000ffff027224 */ /* 0x000fe200078e000b */
[----:B------:R-:W-:Y:S01]  /*eae0*/  SHF.L.U32 R34, R7, R18, RZ ;  /* 0x0000001207227219 */ /* 0x000fe200000006ff */
[----:B------:R-:W1:Y:S01]  /*eaf0*/  LDC R22, c[0x0][0x638] ;  /* 0x00018e00ff167b82 */ /* 0x000e620000000800 */
[----:B------:R-:W-:-:S07]  /*eb00*/  LOP3.LUT R17, RZ, R5, RZ, 0x33, !PT ;  /* 0x00000005ff117212 */ /* 0x000fce00078e33ff */
[----:B------:R-:W0:Y:S01]  /*eb10*/  LDC R23, c[0x0][0x610] ;  /* 0x00018400ff177b82 */ /* 0x000e220000000800 */
[----:B--2---:R-:W-:Y:S05]  /*eb20*/  @!P0 BRA `(.L_x_299) ;  /* 0x0000000000288947 */ /* 0x004fea0003800000 */
[----:B------:R-:W2:Y:S02]  /*eb30*/  LDC R0, c[0x0][0x64c] ;  /* 0x00019300ff007b82 */ /* 0x000ea40000000800 */
[----:B--2---:R-:W-:-:S05]  /*eb40*/  IADD3 R7, P0, R11, R0, RZ ;  /* 0x000000000b077210 */ /* 0x004fca0007f1e0ff */
        /* <DEDUP_REMOVED lines=8> */
.L_x_299:
[----:B0-----:R-:W-:Y:S01]  /*ebd0*/  SHF.R.U64 R0, R2, R19, R3 ;  /* 0x0000001302007219 */ /* 0x001fe20000001203 */
[----:B------:R-:W-:Y:S01]  /*ebe0*/  VIADD R3, R14, 0xffffffff ;  /* 0xffffffff0e037836 */ /* 0x000fe20000000000 */
[----:B------:R-:W-:Y:S01]  /*ebf0*/  LOP3.LUT R5, R8, R17, RZ, 0xc0, !PT ;  /* 0x0000001108057212 */ /* 0x000fe200078ec0ff */
[----:B------:R-:W-:Y:S01]  /*ec00*/  IMAD.MOV R12, RZ, RZ, -R12 ;  /* 0x000000ffff0c7224 */ /* 0x000fe200078e0a0c */
[----:B------:R-:W-:Y:S01]  /*ec10*/  R2UR UR22, R24 ;  /* 0x00000000181672ca */ /* 0x000fe200000e0000 */
[----:B------:R-:W-:Y:S01]  /*ec20*/  IMAD.MOV R2, RZ, RZ, -R0 ;  /* 0x000000ffff027224 */ /* 0x000fe200078e0a00 */
[----:B------:R-:W-:Y:S01]  /*ec30*/  LOP3.LUT R3, R10, R3, RZ, 0xc0, !PT ;  /* 0x000000030a037212 */ /* 0x000fe200078ec0ff */
[----:B------:R-:W-:Y:S02]  /*ec40*/  IMAD R34, R34, R0, R5 ;  /* 0x0000000022227224 */ /* 0x000fe400078e0205 */
[----:B------:R-:W-:Y:S02]  /*ec50*/  @P2 IMAD R15, R13, R12, R16 ;  /* 0x0000000c0d0f2224 */ /* 0x000fe400078e0210 */
[----:B-1----:R-:W-:-:S02]  /*ec60*/  IMAD R0, R2, R22, R11 ;  /* 0x0000001602007224 */ /* 0x002fc400078e020b */
[----:B------:R-:W-:Y:S02]  /*ec70*/  IMAD R34, R34, R23, R15 ;  /* 0x0000001722227224 */ /* 0x000fe400078e020f */
[----:B------:R-:W-:Y:S02]  /*ec80*/  IMAD R3, R0, R14, R3 ;  /* 0x0000000e00037224 */ /* 0x000fe400078e0203 */
[----:B------:R-:W-:-:S03]  /*ec90*/  IMAD.MOV.U32 R0, RZ, RZ, 0x1 ;  /* 0x00000001ff007424 */ /* 0x000fc600078e00ff */
[----:B------:R-:W-:Y:S02]  /*eca0*/  SEL R2, R3, R34, !P2 ;  /* 0x0000002203027207 */ /* 0x000fe40005000000 */
[----:B------:R-:W-:-:S03]  /*ecb0*/  SEL R34, R34, R3, !P2 ;  /* 0x0000000322227207 */ /* 0x000fc60005000000 */
[----:B------:R2:W-:Y:S04]  /*ecc0*/  STL [R1+0x88], R2 ;  /* 0x0000880201007387 */ /* 0x0005e80000100800 */
.L_x_297:
[----:B------:R0:W-:Y:S01]  /*ecd0*/  STL [R1+0x8c], R34 ;  /* 0x00008c2201007387 */ /* 0x0001e20000100800 */
[----:B------:R-:W-:-:S13]  /*ece0*/  LOP3.LUT P0, RZ, R0, 0xff, RZ, 0xc0, !PT ;  /* 0x000000ff00ff7812 */ /* 0x000fda000780c0ff */
[----:B0-----:R-:W-:Y:S05]  /*ecf0*/  @P0 BRA `(.L_x_300) ;  /* 0xffffff2400b00947 */ /* 0x001fea000383ffff */
[----:B------:R-:W-:Y:S05]  /*ed00*/  EXIT ;  /* 0x000000000000794d */ /* 0x000fea0003800000 */
.L_x_8:
[----:B------:R-:W2:Y:S01]  /*ed10*/  LDL R22, [R1+0x84] ;  /* 0x0000840001167983 */ /* 0x000ea20000100800 */
[----:B------:R-:W-:-:S03]  /*ed20*/  ULDC.64 UR4, c[0x0][0x650] ;  /* 0x0001940000047ab9 */ /* 0x000fc60000000a00 */
[----:B0-----:R-:W3:Y:S01]  /*ed30*/  LDL R23, [R1+0x80] ;  /* 0x0000800001177983 */ /* 0x001ee20000100800 */
[----:B------:R-:W-:Y:S01]  /*ed40*/  PRMT R4, RZ, 0x7610, R4 ;  /* 0x00007610ff047816 */ /* 0x000fe20000000004 */
[----:B------:R-:W-:Y:S02]  /*ed50*/  IMAD.MOV.U32 R5, RZ, RZ, -0x1 ;  /* 0xffffffffff057424 */ /* 0x000fe400078e00ff */
[----:B------:R-:W-:Y:S02]  /*ed60*/  IMAD.MOV.U32 R7, RZ, RZ, -0x1 ;  /* 0xffffffffff077424 */ /* 0x000fe400078e00ff */
[----:B------:R-:W-:Y:S01]  /*ed70*/  IMAD.MOV.U32 R6, RZ, RZ, -0x1 ;  /* 0xffffffffff067424 */ /* 0x000fe200078e00ff */
[----:B--2---:R-:W-:-:S04]  /*ed80*/  ISETP.GE.U32.AND P0, PT, R22, UR4, PT ;  /* 0x0000000416007c0c */ /* 0x004fc8000bf06070 */
[----:B---3--:R-:W-:-:S13]  /*ed90*/  ISETP.GE.U32.AND.EX P0, PT, R23, UR5, PT, P0 ;  /* 0x0000000517007c0c */ /* 0x008fda000bf06100 */
[----:B------:R-:W-:Y:S05]  /*eda0*/  @P0 BRA `(.L_x_301) ;  /* 0x00000004002c0947 */ /* 0x000fea0003800000 */
[----:B------:R-:W0:Y:S01]  /*edb0*/  LDC.64 R14, c[0x0][0x628] ;  /* 0x00018a00ff0e7b82 */ /* 0x000e220000000a00 */
[----:B------:R-:W-:Y:S02]  /*edc0*/  IMAD.MOV.U32 R8, RZ, RZ, R22 ;  /* 0x000000ffff087224 */ /* 0x000fe400078e0016 */
[----:B------:R-:W-:-:S05]  /*edd0*/  IMAD.MOV.U32 R9, RZ, RZ, R23 ;  /* 0x000000ffff097224 */ /* 0x000fca00078e0017 */
[----:B------:R-:W1:Y:S08]  /*ede0*/  LDC R10, c[0x0][0x630] ;  /* 0x00018c00ff0a7b82 */ /* 0x000e700000000800 */
[----:B------:R-:W2:Y:S01]  /*edf0*/  LDC.64 R16, c[0x0][0x620] ;  /* 0x00018800ff107b82 */ /* 0x000ea20000000a00 */
[----:B0-----:R-:W-:-:S04]  /*ee00*/  ISETP.NE.U32.AND P0, PT, R14, RZ, PT ;  /* 0x000000ff0e00720c */ /* 0x001fc80003f05070 */
[----:B------:R-:W-:-:S13]  /*ee10*/  ISETP.NE.AND.EX P0, PT, R15, RZ, PT, P0 ;  /* 0x000000ff0f00720c */ /* 0x000fda0003f05300 */
[----:B-12---:R-:W-:Y:S05]  /*ee20*/  @!P0 BRA `(.L_x_302) ;  /* 0x0000000000288947 */ /* 0x006fea0003800000 */
[----:B------:R-:W0:Y:S02]  /*ee30*/  LDC R4, c[0x0][0x634] ;  /* 0x00018d00ff047b82 */ /* 0x000e240000000800 */
[----:B0-----:R-:W-:-:S05]  /*ee40*/  IADD3 R9, P0, R22, R4, RZ ;  /* 0x0000000416097210 */ /* 0x001fca0007f1e0ff */
        /* <DEDUP_REMOVED lines=8> */
.L_x_302:
[----:B------:R-:W0:Y:S01]  /*eed0*/  LDC.64 R20, c[0x0][0x640] ;  /* 0x00019000ff147b82 */ /* 0x000e220000000a00 */
[-CC-:B------:R-:W-:Y:S02]  /*eee0*/  SHF.R.U64 R14, R8, R10.reuse, R9.reuse ;  /* 0x0000000a080e7219 */ /* 0x180fe40000001209 */
[----:B------:R-:W-:Y:S02]  /*eef0*/  SHF.R.U32.HI R4, RZ, R10, R9 ;  /* 0x0000000aff047219 */ /* 0x000fe40000011609 */
[----:B------:R-:W-:-:S03]  /*ef00*/  IADD3 R7, P0, RZ, -R14, RZ ;  /* 0x8000000eff077210 */ /* 0x000fc60007f1e0ff */
[----:B------:R-:W1:Y:S02]  /*ef10*/  LDC R8, c[0x0][0x618] ;  /* 0x00018600ff087b82 */ /* 0x000e640000000800 */
[----:B------:R-:W-:Y:S02]  /*ef20*/  IMAD.X R5, RZ, RZ, ~R4, P0 ;  /* 0x000000ffff057224 */ /* 0x000fe400000e0e04 */
[----:B------:R-:W-:Y:S02]  /*ef30*/  IMAD.MOV.U32 R4, RZ, RZ, R22 ;  /* 0x000000ffff047224 */ /* 0x000fe400078e0016 */
[-C--:B------:R-:W-:Y:S02]  /*ef40*/  IMAD R6, R5, R16.reuse, RZ ;  /* 0x0000001005067224 */ /* 0x080fe400078e02ff */
[----:B------:R-:W2:Y:S01]  /*ef50*/  LDC R18, c[0x0][0x608] ;  /* 0x00018200ff127b82 */ /* 0x000ea20000000800 */
[----:B------:R-:W-:Y:S02]  /*ef60*/  IMAD.MOV.U32 R5, RZ, RZ, R23 ;  /* 0x000000ffff057224 */ /* 0x000fe400078e0017 */
[----:B------:R-:W-:-:S05]  /*ef70*/  IMAD.WIDE.U32 R4, R7, R16, R4 ;  /* 0x0000001007047225 */ /* 0x000fca00078e0004 */
[----:B------:R-:W3:Y:S01]  /*ef80*/  LDC R19, c[0x0][0x658] ;  /* 0x00019600ff137b82 */ /* 0x000ee20000000800 */
[----:B------:R-:W-:Y:S01]  /*ef90*/  IMAD R7, R7, R17, R6 ;  /* 0x0000001107077224 */ /* 0x000fe200078e0206 */
[----:B0-----:R-:W-:Y:S01]  /*efa0*/  ISETP.NE.U32.AND P0, PT, R20, RZ, PT ;  /* 0x000000ff1400720c */ /* 0x001fe20003f05070 */
[----:B------:R-:W-:Y:S02]  /*efb0*/  IMAD.MOV.U32 R6, RZ, RZ, -0x1 ;  /* 0xffffffffff067424 */ /* 0x000fe400078e00ff */
[----:B------:R-:W-:Y:S01]  /*efc0*/  IMAD.IADD R5, R5, 0x1, R7 ;  /* 0x0000000105057824 */ /* 0x000fe200078e0207 */
[----:B------:R-:W-:Y:S02]  /*efd0*/  ISETP.NE.AND.EX P0, PT, R21, RZ, PT, P0 ;  /* 0x000000ff1500720c */ /* 0x000fe40003f05300 */
[----:B------:R-:W0:Y:S02]  /*efe0*/  LDC R17, c[0x0][0x600] ;  /* 0x00018000ff117b82 */ /* 0x000e240000000800 */
[----:B-1----:R-:W-:-:S02]  /*eff0*/  SHF.R.U64 R10, R4, R8, R5 ;  /* 0x00000008040a7219 */ /* 0x002fc40000001205 */
[----:B------:R-:W-:-:S04]  /*f000*/  SHF.R.U32.HI R5, RZ, R8, R5 ;  /* 0x00000008ff057219 */ /* 0x000fc80000011605 */
[----:B------:R-:W1:Y:S01]  /*f010*/  LDC R22, c[0x0][0x648] ;  /* 0x00019200ff167b82 */ /* 0x000e620000000800 */
[-CC-:B--2---:R-:W-:Y:S02]  /*f020*/  SHF.R.U64 R15, R10, R18.reuse, R5.reuse ;  /* 0x000000120a0f7219 */ /* 0x184fe40000001205 */
[----:B------:R-:W-:Y:S01]  /*f030*/  SHF.R.U32.HI R4, RZ, R18, R5 ;  /* 0x00000012ff047219 */ /* 0x000fe20000011605 */
[----:B------:R-:W-:-:S04]  /*f040*/  IMAD.MOV.U32 R18, RZ, RZ, 0x1 ;  /* 0x00000001ff127424 */ /* 0x000fc800078e00ff */
[----:B------:R-:W2:Y:S01]  /*f050*/  LDC R23, c[0x0][0x638] ;  /* 0x00018e00ff177b82 */ /* 0x000ea20000000800 */
[-CC-:B---3--:R-:W-:Y:S02]  /*f060*/  SHF.R.U64 R16, R15, R19.reuse, R4.reuse ;  /* 0x000000130f107219 */ /* 0x188fe40000001204 */
[-C--:B------:R-:W-:Y:S02]  /*f070*/  SHF.L.U32 R6, R6, R19.reuse, RZ ;  /* 0x0000001306067219 */ /* 0x080fe400000006ff */
[----:B------:R-:W-:Y:S01]  /*f080*/  SHF.R.U32.HI R5, RZ, R19, R4 ;  /* 0x00000013ff057219 */ /* 0x000fe20000011604 */
[----:B------:R-:W-:Y:S01]  /*f090*/  IMAD.MOV.U32 R4, RZ, RZ, R16 ;  /* 0x000000ffff047224 */ /* 0x000fe200078e0010 */
[----:B------:R-:W-:Y:S01]  /*f0a0*/  LOP3.LUT R24, RZ, R6, RZ, 0x33, !PT ;  /* 0x00000006ff187212 */ /* 0x000fe200078e33ff */
[----:B------:R-:W3:Y:S01]  /*f0b0*/  LDC R25, c[0x0][0x610] ;  /* 0x00018400ff197b82 */ /* 0x000ee20000000800 */
[----:B------:R-:W-:Y:S05]  /*f0c0*/  @!P0 BRA `(.L_x_303) ;  /* 0x0000000000288947 */ /* 0x000fea0003800000 */
        /* <DEDUP_REMOVED lines=10> */
.L_x_303:
[----:B-1----:R-:W-:Y:S01]  /*f170*/  SHF.R.U64 R4, R4, R22, R5 ;  /* 0x0000001604047219 */ /* 0x002fe20000001205 */
[----:B0-----:R-:W-:Y:S01]  /*f180*/  VIADD R7, R17, 0xffffffff ;  /* 0xffffffff11077836 */ /* 0x001fe20000000000 */
[----:B------:R-:W-:Y:S01]  /*f190*/  SHF.L.U32 R18, R18, R19, RZ ;  /* 0x0000001312127219 */ /* 0x000fe200000006ff */
[----:B------:R-:W-:Y:S01]  /*f1a0*/  @P2 IMAD R0, R11, R12, R2 ;  /* 0x0000000c0b002224 */ /* 0x000fe200078e0202 */
[----:B------:R-:W-:Y:S01]  /*f1b0*/  LOP3.LUT R3, R15, R24, RZ, 0xc0, !PT ;  /* 0x000000180f037212 */ /* 0x000fe200078ec0ff */
[----:B------:R-:W-:Y:S01]  /*f1c0*/  IMAD.MOV R5, RZ, RZ, -R4 ;  /* 0x000000ffff057224 */ /* 0x000fe200078e0a04 */
[----:B------:R-:W-:Y:S01]  /*f1d0*/  LOP3.LUT R7, R10, R7, RZ, 0xc0, !PT ;  /* 0x000000070a077212 */ /* 0x000fe200078ec0ff */
[----:B------:R-:W-:Y:S02]  /*f1e0*/  IMAD.MOV.U32 R6, RZ, RZ, R14 ;  /* 0x000000ffff067224 */ /* 0x000fe400078e000e */
[----:B------:R-:W-:Y:S02]  /*f1f0*/  IMAD R3, R18, R4, R3 ;  /* 0x0000000412037224 */ /* 0x000fe400078e0203 */
[----:B--2---:R-:W-:-:S02]  /*f200*/  IMAD R2, R5, R23, R16 ;  /* 0x0000001705027224 */ /* 0x004fc400078e0210 */
[----:B---3--:R-:W-:Y:S02]  /*f210*/  IMAD R0, R3, R25, R0 ;  /* 0x0000001903007224 */ /* 0x008fe400078e0200 */
[----:B------:R-:W-:Y:S02]  /*f220*/  IMAD R5, R2, R17, R7 ;  /* 0x0000001102057224 */ /* 0x000fe400078e0207 */
[----:B------:R-:W-:-:S03]  /*f230*/  IMAD.MOV.U32 R4, RZ, RZ, 0x1 ;  /* 0x00000001ff047424 */ /* 0x000fc600078e00ff */
[----:B------:R-:W-:Y:S02]  /*f240*/  SEL R7, R5, R0, !P2 ;  /* 0x0000000005077207 */ /* 0x000fe40005000000 */
[----:B------:R-:W-:-:S07]  /*f250*/  SEL R5, R0, R5, !P2 ;  /* 0x0000000500057207 */ /* 0x000fce0005000000 */
.L_x_301:
[----:B------:R-:W-:-:S08]  /*f260*/  NOP ;  /* 0x0000000000007918 */ /* 0x000fd00000000000 */
[----:B------:R-:W0:-:S00]  /*f270*/  USETMAXREG.DEALLOC.CTAPOOL 0x28 ;  /* 0x00000028000079c8 */ /* 0x000e0000080e0500 */
[----:B------:R-:W-:-:S13]  /*f280*/  ISETP.NE.AND P0, PT, RZ, UR8, PT ;  /* 0x00000008ff007c0c */ /* 0x000fda000bf05270 */
[----:B------:R-:W-:Y:S05]  /*f290*/  @P0 EXIT ;  /* 0x000000000000094d */ /* 0x000fea0003800000 */
[----:B0-----:R-:W-:Y:S01]  /*f2a0*/  LOP3.LUT P0, RZ, R4, 0xff, RZ, 0xc0, !PT ;  /* 0x000000ff04ff7812 */ /* 0x001fe2000780c0ff */
[----:B------:R-:W-:Y:S02]  /*f2b0*/  IMAD.MOV.U32 R0, RZ, RZ, 0x1 ;  /* 0x00000001ff007424 */ /* 0x000fe400078e00ff */
[----:B------:R-:W-:-:S10]  /*f2c0*/  IMAD.MOV.U32 R8, RZ, RZ, RZ ;  /* 0x000000ffff087224 */ /* 0x000fd400078e00ff */
[----:B------:R-:W-:Y:S05]  /*f2d0*/  @!P0 BRA `(.L_x_304) ;  /* 0x0000000c009c8947 */ /* 0x000fea0003800000 */
[----:B------:R-:W0:Y:S01]  /*f2e0*/  S2UR UR8, SR_CgaCtaId ;  /* 0x00000000000879c3 */ /* 0x000e220000008800 */
[----:B------:R-:W-:Y:S01]  /*f2f0*/  ULDC UR4, c[0x0][0x28c] ;  /* 0x0000a30000047ab9 */ /* 0x000fe20000000800 */
[----:B------:R-:W-:Y:S01]  /*f300*/  ULDC UR5, c[0x0][0x600] ;  /* 0x0001800000057ab9 */ /* 0x000fe20000000800 */
[----:B------:R-:W-:Y:S01]  /*f310*/  UIADD3 UR14, UR4, 0x3f, URZ ;  /* 0x0000003f040e7890 */ /* 0x000fe2000fffe03f */
[----:B------:R-:W-:Y:S01]  /*f320*/  BSSY B0, `(.L_x_304) ;  /* 0x00000e2000007945 */ /* 0x000fe20003800000 */
[----:B------:R-:W-:Y:S01]  /*f330*/  ULDC UR11, c[0x0][0x658] ;  /* 0x00019600000b7ab9 */ /* 0x000fe20000000800 */
[----:B------:R-:W-:Y:S01]  /*f340*/  UMOV UR12, 0xffffffff ;  /* 0xffffffff000c7882 */ /* 0x000fe20000000000 */
[----:B------:R-:W-:Y:S01]  /*f350*/  UMOV UR16, 0x1 ;  /* 0x0000000100107882 */ /* 0x000fe20000000000 */
[----:B------:R-:W-:Y:S01]  /*f360*/  USHF.R.S32.HI UR15, URZ, 0x1f, UR14 ;  /* 0x0000001f3f0f7899 */ /* 0x000fe2000801140e */
[----:B------:R-:W-:Y:S01]  /*f370*/  IMAD.MOV.U32 R9, RZ, RZ, 0x1 ;  /* 0x00000001ff097424 */ /* 0x000fe200078e00ff */
[----:B------:R-:W-:Y:S01]  /*f380*/  ULDC UR9, c[0x0][0xc] ;  /* 0x0000030000097ab9 */ /* 0x000fe20000000800 */
[----:B------:R-:W-:Y:S01]  /*f390*/  UIADD3 UR4, UR5, -0x1, URZ ;  /* 0xffffffff05047890 */ /* 0x000fe2000fffe03f */
[----:B------:R-:W-:Y:S01]  /*f3a0*/  IMAD.MOV.U32 R0, RZ, RZ, 0x1 ;  /* 0x00000001ff007424 */ /* 0x000fe200078e00ff */
[----:B------:R-:W-:Y:S01]  /*f3b0*/  USHF.L.U32 UR18, UR12, UR11, URZ ;  /* 0x0000000b0c127299 */ /* 0x000fe2000800063f */
[----:B------:R-:W-:Y:S01]  /*f3c0*/  IMAD.MOV.U32 R8, RZ, RZ, RZ ;  /* 0x000000ffff087224 */ /* 0x000fe200078e00ff */
[----:B------:R-:W-:Y:S01]  /*f3d0*/  USHF.L.U32 UR5, UR16, UR11, URZ ;  /* 0x0000000b10057299 */ /* 0x000fe2000800063f */
[----:B------:R-:W-:Y:S01]  /*f3e0*/  ULDC UR12, c[0x0][0x10] ;  /* 0x00000400000c7ab9 */ /* 0x000fe20000000800 */
[----:B------:R-:W-:Y:S01]  /*f3f0*/  ULEA.HI UR15, UR15, UR14, URZ, 0x6 ;  /* 0x0000000e0f0f7291 */ /* 0x000fe2000f8f303f */
[----:B------:R-:W-:Y:S01]  /*f400*/  UMOV UR22, 0x5 ;  /* 0x0000000500167882 */ /* 0x000fe20000000000 */
[----:B------:R-:W-:-:S02]  /*f410*/  ULOP3.LUT UR29, UR13, 0x2, URZ, 0xfc, !UPT ;  /* 0x000000020d1d7892 */ /* 0x000fc4000f8efc3f */
[----:B------:R-:W-:Y:S02]  /*f420*/  USHF.R.S32.HI UR19, URZ, 0x6, UR15 ;  /* 0x000000063f137899 */ /* 0x000fe4000801140f */
[----:B0-----:R-:W-:Y:S02]  /*f430*/  ULOP3.LUT UR10, UR8, 0x1, URZ, 0xc0, !UPT ;  /* 0x00000001080a7892 */ /* 0x001fe4000f8ec03f */
[----:B------:R-:W-:Y:S02]  /*f440*/  USHF.R.U32.HI UR30, URZ, 0x1, UR8 ;  /* 0x000000013f1e7899 */ /* 0x000fe40008011608 */
[----:B------:R-:W-:Y:S02]  /*f450*/  USHF.L.U32 UR6, UR8, 0x7, URZ ;  /* 0x0000000708067899 */ /* 0x000fe4000800063f */
[----:B------:R-:W-:Y:S02]  /*f460*/  USHF.L.U32 UR7, UR8, 0xd, URZ ;  /* 0x0000000d08077899 */ /* 0x000fe4000800063f */
[----:B------:R-:W-:-:S02]  /*f470*/  ULOP3.LUT UR8, UR8, 0xfffffffe, URZ, 0xc0, !UPT ;  /* 0xfffffffe08087892 */ /* 0x000fc4000f8ec03f */
[----:B------:R-:W-:Y:S02]  /*f480*/  UISETP.GT.U32.AND UP0, UPT, UR10, 0xffff, UPT ;  /* 0x0000ffff0a00788c */ /* 0x000fe4000bf04070 */
[----:B------:R-:W-:Y:S02]  /*f490*/  USHF.L.U32 UR20, UR16, UR8, URZ ;  /* 0x0000000810147299 */ /* 0x000fe4000800063f */
[----:B------:R-:W-:Y:S02]  /*f4a0*/  ULOP3.LUT UR11, UR8, 0x1, URZ, 0xfc, !UPT ;  /* 0x00000001080b7892 */ /* 0x000fe4000f8efc3f */
[----:B------:R-:W-:Y:S02]  /*f4b0*/  UIMAD.WIDE.U32 UR8, UR9, UR12, URZ ;  /* 0x0000000c090872a5 */ /* 0x000fe4000f8e003f */
[----:B------:R-:W-:Y:S01]  /*f4c0*/  USEL UR10, UR10, 0xffff, !UP0 ;  /* 0x0000ffff0a0a7887 */ /* 0x000fe2000c000000 */
[----:B------:R-:W-:Y:S01]  /*f4d0*/  ULDC UR12, c[0x0][0x14] ;  /* 0x00000500000c7ab9 */ /* 0x000fe20000000800 */
[----:B------:R-:W-:-:S02]  /*f4e0*/  USHF.L.U32 UR11, UR16, UR11, URZ ;  /* 0x0000000b100b7299 */ /* 0x000fc4000800063f */
[----:B------:R-:W-:Y:S02]  /*f4f0*/  UIMAD.WIDE.U32 UR24, UR8, UR12, URZ ;  /* 0x0000000c081872a5 */ /* 0x000fe4000f8e003f */
[----:B------:R-:W-:Y:S02]  /*f500*/  UIMAD UR21, UR9, UR12, URZ ;  /* 0x0000000c091572a4 */ /* 0x000fe4000f8e023f */
[----:B------:R-:W-:Y:S02]  /*f510*/  ULOP3.LUT UR10, UR10, 0xffff, URZ, 0xc0, !UPT ;  /* 0x0000ffff0a0a7892 */ /* 0x000fe4000f8ec03f */
[----:B------:R-:W-:Y:S02]  /*f520*/  ULOP3.LUT UR6, UR6, 0x80, URZ, 0xc0, !UPT ;  /* 0x0000008006067892 */ /* 0x000fe4000f8ec03f */
[----:B------:R-:W-:Y:S02]  /*f530*/  ULOP3.LUT UR7, UR7, 0x2000, URZ, 0xc0, !UPT ;  /* 0x0000200007077892 */ /* 0x000fe4000f8ec03f */
[----:B------:R-:W-:-:S02]  /*f540*/  ULOP3.LUT UR18, URZ, UR18, URZ, 0x33, !UPT ;  /* 0x000000123f127292 */ /* 0x000fc4000f8e333f */
[----:B------:R-:W-:Y:S02]  /*f550*/  ULOP3.LUT UR20, UR20, UR11, URZ, 0xfc, !UPT ;  /* 0x0000000b14147292 */ /* 0x000fe4000f8efc3f */
[----:B------:R-:W-:Y:S02]  /*f560*/  UIADD3 UR21, UR25, UR21, URZ ;  /* 0x0000001519157290 */ /* 0x000fe4000fffe03f */
[----:B------:R-:W-:Y:S02]  /*f570*/  USHF.L.U32 UR22, UR22, UR10, URZ ;  /* 0x0000000a16167299 */ /* 0x000fe4000800063f */
[----:B------:R-:W-:Y:S01]  /*f580*/  UIADD3 UR31, UR19, 0x1, URZ ;  /* 0x00000001131f7890 */ /* 0x000fe2000fffe03f */
[----:B------:R-:W-:-:S11]  /*f590*/  ULDC.64 UR32, c[0x0][0x198] ;  /* 0x0000660000207ab9 */ /* 0x000fd60000000a00 */
.L_x_315:
[----:B------:R-:W-:-:S03]  /*f5a0*/  UMOV UR8, 0xffffffff ;  /* 0xffffffff00087882 */ /* 0x000fc60000000000 */
[----:B------:R-:W-:Y:S05]  /*f5b0*/  BRA.DIV UR8, `(.L_x_305) ;  /* 0x0000001208947947 */ /* 0x000fea000b800000 */
[----:B------:R-:W-:-:S13]  /*f5c0*/  ELECT P0, URZ, PT ;  /* 0x00000000003f782f */ /* 0x000fda0003800000 */
.L_x_331:
[----:B------:R-:W0:Y:S01]  /*f5d0*/  LDC R2, c[0x0][0x28c] ;  /* 0x0000a300ff027b82 */ /* 0x000e220000000800 */
[----:B------:R-:W-:Y:S01]  /*f5e0*/  BSSY B1, `(.L_x_306) ;  /* 0x000003d000017945 */ /* 0x000fe20003800000 */
[----:B0-----:R-:W-:-:S13]  /*f5f0*/  ISETP.LT.OR P0, PT, R2, 0x1, !P0 ;  /* 0x000000010200780c */ /* 0x001fda0004701670 */
[----:B------:R-:W-:Y:S05]  /*f600*/  @P0 BRA `(.L_x_307) ;  /* 0x0000000000e80947 */ /* 0x000fea0003800000 */
[----:B------:R-:W-:Y:S01]  /*f610*/  LEA R5, R5, UR30, 0x1 ;  /* 0x0000001e05057c11 */ /* 0x000fe2000f8e08ff */
[----:B------:R-:W-:Y:S01]  /*f620*/  IMAD.MOV.U32 R13, RZ, RZ, RZ ;  /* 0x000000ffff0d7224 */ /* 0x000fe200078e00ff */
[----:B------:R-:W-:Y:S01]  /*f630*/  LEA R7, R7, UR6, 0x8 ;  /* 0x0000000607077c11 */ /* 0x000fe2000f8e40ff */
[----:B------:R-:W-:Y:S02]  /*f640*/  IMAD.U32 R14, RZ, RZ, UR31 ;  /* 0x0000001fff0e7e24 */ /* 0x000fe4000f8e00ff */
[----:B------:R-:W-:Y:S02]  /*f650*/  IMAD.MOV.U32 R2, RZ, RZ, R0 ;  /* 0x000000ffff027224 */ /* 0x000fe400078e0000 */
[----:B------:R-:W-:Y:S02]  /*f660*/  IMAD.MOV.U32 R3, RZ, RZ, R8 ;  /* 0x000000ffff037224 */ /* 0x000fe400078e0008 */
[----:B------:R-:W-:-:S07]  /*f670*/  IMAD.SHL.U32 R10, R5, 0x40, RZ ;  /* 0x00000040050a7824 */ /* 0x000fce00078e00ff */
.L_x_310:
[----:B------:R-:W0:Y:S01]  /*f680*/  S2R R5, SR_CgaCtaId ;  /* 0x0000000000057919 */ /* 0x000e220000008800 */
[----:B------:R-:W-:Y:S01]  /*f690*/  MOV R4, 0x400 ;  /* 0x0000040000047802 */ /* 0x000fe20000000f00 */
[----:B------:R-:W1:Y:S03]  /*f6a0*/  S2R R15, SR_TID.X ;  /* 0x00000000000f7919 */ /* 0x000e660000002100 */
[----:B0-----:R-:W-:Y:S02]  /*f6b0*/  LEA R12, R5, R4, 0x18 ;  /* 0x00000004050c7211 */ /* 0x001fe400078ec0ff */
[----:B------:R-:W-:Y:S02]  /*f6c0*/  SHF.L.U32 R4, R2, 0x1f, RZ ;  /* 0x0000001f02047819 */ /* 0x000fe400000006ff */
[----:B-1----:R-:W-:Y:S01]  /*f6d0*/  LOP3.LUT P1, RZ, R15, 0x7f, RZ, 0xc0, !PT ;  /* 0x0000007f0fff7812 */ /* 0x002fe2000782c0ff */
[----:B------:R-:W-:-:S04]  /*f6e0*/  IMAD R11, R3, 0x8, R12 ;  /* 0x00000008030b7824 */ /* 0x000fc800078e020c */
[----:B------:R-:W0:Y:S08]  /*f6f0*/  SYNCS.PHASECHK.TRANS64.TRYWAIT P0, [R11+URZ+0x48], R4 ;  /* 0x000048040b0075a7 */ /* 0x000e30000800017f */
[----:B------:R-:W1:Y:S01]  /*f700*/  @!P1 LDC R5, c[0x0][0x500] ;  /* 0x00014000ff059b82 */ /* 0x000e620000000800 */
[----:B0-----:R-:W-:Y:S05]  /*f710*/  @!P0 BRA `(.L_x_308) ;  /* 0x00000010005c8947 */ /* 0x001fea0003800000 */
.L_x_332:
[----:B------:R-:W-:Y:S01]  /*f720*/  UPRMT UR8, UR29, 0x9910, URZ ;  /* 0x000099101d087896 */ /* 0x000fe2000800003f */
[----:B-1----:R1:W-:Y:S03]  /*f730*/  @!P1 SYNCS.ARRIVE.TRANS64 RZ, [R11+URZ], R5 ;  /* 0x000000050bff99a7 */ /* 0x0023e6000800003f */
[----:B------:R-:W-:-:S06]  /*f740*/  UISETP.NE.AND UP0, UPT, UR8, 0x2, UPT ;  /* 0x000000020800788c */ /* 0x000fcc000bf05270 */
[----:B------:R-:W-:-:S13]  /*f750*/  PLOP3.LUT P0, PT, PT, PT, UP0, 0x80, 0x0 ;  /* 0x000000000000781c */ /* 0x000fda0003f0f008 */
[----:B-1----:R-:W-:Y:S05]  /*f760*/  @P0 BRA `(.L_x_309) ;  /* 0x0000000000040947 */ /* 0x002fea0003800000 */
[----:B------:R-:W-:Y:S01]  /*f770*/  BPT.TRAP 0x1 ;  /* 0x000000040000795c */ /* 0x000fe20000300000 */
.L_x_309:
[C---:B0-----:R-:W-:Y:S01]  /*f780*/  LEA R4, R3.reuse, UR30, 0x1 ;  /* 0x0000001e03047c11 */ /* 0x041fe2000f8e08ff */
[----:B------:R-:W-:Y:S01]  /*f790*/  VIADD R14, R14, 0xffffffff ;  /* 0xffffffff0e0e7836 */ /* 0x000fe20000000000 */
[----:B------:R-:W-:Y:S01]  /*f7a0*/  R2UR UR11, R3 ;  /* 0x00000000030b72ca */ /* 0x000fe200000e0000 */
[----:B------:R-:W-:Y:S01]  /*f7b0*/  UIADD3 UR14, UP0, UR32, 0xf0, URZ ;  /* 0x000000f0200e7890 */ /* 0x000fe2000ff1e03f */
[----:B------:R-:W-:Y:S01]  /*f7c0*/  R2UR UR26, R12 ;  /* 0x000000000c1a72ca */ /* 0x000fe200000e0000 */
[----:B------:R-:W-:Y:S01]  /*f7d0*/  IMAD.U32 R4, R4, 0x1000, R12 ;  /* 0x0000100004047824 */ /* 0x000fe200078e000c */
[----:B------:R-:W-:Y:S01]  /*f7e0*/  R2UR UR27, R10 ;  /* 0x000000000a1b72ca */ /* 0x000fe200000e0000 */
[----:B------:R-:W-:Y:S01]  /*f7f0*/  UIADD3 UR34, UP1, UR32, 0x1f0, URZ ;  /* 0x000001f020227890 */ /* 0x000fe2000ff3e03f */
[----:B------:R-:W-:Y:S01]  /*f800*/  R2UR UR9, R11 ;  /* 0x000000000b0972ca */ /* 0x000fe200000e0000 */
[----:B------:R-:W-:Y:S01]  /*f810*/  UIADD3.X UR15, URZ, UR33, URZ, UP0, !UPT ;  /* 0x000000213f0f7290 */ /* 0x000fe200087fe43f */
[----:B------:R-:W-:Y:S01]  /*f820*/  R2UR UR8, R4 ;  /* 0x00000000040872ca */ /* 0x000fe200000e0000 */
[----:B------:R-:W-:Y:S01]  /*f830*/  UPRMT UR23, URZ, 0x5410, UR22 ;  /* 0x000054103f177896 */ /* 0x000fe20008000016 */
[----:B------:R-:W-:Y:S01]  /*f840*/  R2UR UR10, R13 ;  /* 0x000000000d0a72ca */ /* 0x000fe200000e0000 */
[----:B------:R-:W-:Y:S01]  /*f850*/  VIADD R3, R3, 0x1 ;  /* 0x0000000103037836 */ /* 0x000fe20000000000 */
[----:B------:R-:W-:Y:S01]  /*f860*/  R2UR UR12, R6 ;  /* 0x00000000060c72ca */ /* 0x000fe200000e0000 */
[----:B------:R-:W-:Y:S01]  /*f870*/  ULEA UR11, UR11, UR7, 0xe ;  /* 0x000000070b0b7291 */ /* 0x000fe2000f8e703f */
[----:B------:R-:W-:Y:S01]  /*f880*/  R2UR UR28, R7 ;  /* 0x00000000071c72ca */ /* 0x000fe200000e0000 */
[----:B------:R-:W-:Y:S01]  /*f890*/  UPRMT UR36, URZ, 0x5410, UR20 ;  /* 0x000054103f247896 */ /* 0x000fe20008000014 */
[----:B------:R-:W-:Y:S01]  /*f8a0*/  ISETP.GT.AND P1, PT, R14, 0x1, PT ;  /* 0x000000010e00780c */ /* 0x000fe20003f24270 */
[----:B------:R-:W-:Y:S01]  /*f8b0*/  UIADD3 UR26, UR26, 0x12180, UR11 ;  /* 0x000121801a1a7890 */ /* 0x000fe2000fffe00b */
[----:B------:R-:W-:Y:S01]  /*f8c0*/  ISETP.NE.AND P0, PT, R3, 0x9, PT ;  /* 0x000000090300780c */ /* 0x000fe20003f05270 */
[----:B------:R-:W-:Y:S01]  /*f8d0*/  UIADD3.X UR35, URZ, UR33, URZ, UP1, !UPT ;  /* 0x000000213f237290 */ /* 0x000fe20008ffe43f */
[----:B------:R-:W-:Y:S01]  /*f8e0*/  VIADD R13, R13, 0x40 ;  /* 0x000000400d0d7836 */ /* 0x000fe20000000000 */
[----:B------:R-:W-:Y:S01]  /*f8f0*/  UIADD3 UR8, UR8, 0x180, URZ ;  /* 0x0000018008087890 */ /* 0x000fe2000fffe03f */
[----:B------:R-:W-:Y:S01]  /*f900*/  SEL R5, RZ, 0x1, P0 ;  /* 0x00000001ff057807 */ /* 0x000fe20000000000 */
[----:B------:R-:W-:Y:S01]  /*f910*/  UMOV UR16, 0x0 ;  /* 0x0000000000107882 */ /* 0x000fe20000000000 */
[----:B------:R-:W-:Y:S01]  /*f920*/  UMOV UR17, 0x10000000 ;  /* 0x1000000000117882 */ /* 0x000fe20000000000 */
[----:B------:R-:W-:Y:S01]  /*f930*/  UMOV UR11, UR27 ;  /* 0x0000001b000b7c82 */ /* 0x000fe20008000000 */
[----:B------:R-:W-:-:S02]  /*f940*/  LOP3.LUT R2, R2, R5, RZ, 0x3c, !PT ;  /* 0x0000000502027212 */ /* 0x000fc400078e3cff */
[----:B------:R-:W-:Y:S02]  /*f950*/  SEL R3, R3, RZ, P0 ;  /* 0x000000ff03037207 */ /* 0x000fe40000000000 */
[----:B------:R0:W-:Y:S02]  /*f960*/  UTMALDG.3D.MULTICAST [UR8], [UR14], UR23, desc[UR16] ;  /* 0x000010080e0073b4 */ /* 0x0001e40008011817 */
[----:B0-----:R-:W-:Y:S01]  /*f970*/  UMOV UR8, UR26 ;  /* 0x0000001a00087c82 */ /* 0x001fe20008000000 */
[----:B------:R-:W-:Y:S02]  /*f980*/  UMOV UR11, UR28 ;  /* 0x0000001c000b7c82 */ /* 0x000fe40008000000 */
[----:B------:R0:W-:Y:S02]  /*f990*/  UTMALDG.3D.MULTICAST [UR8], [UR34], UR36, desc[UR16] ;  /* 0x00001008220073b4 */ /* 0x0001e40008011824 */
[----:B0-----:R-:W-:Y:S05]  /*f9a0*/  @P1 BRA `(.L_x_310) ;  /* 0xfffffffc00341947 */ /* 0x001fea000383ffff */
.L_x_307:
[----:B------:R-:W-:Y:S05]  /*f9b0*/  BSYNC B1 ;  /* 0x0000000000017941 */ /* 0x000fea0003800000 */
.L_x_306:
[----:B------:R-:W2:Y:S01]  /*f9c0*/  LDL.LU R15, [R1+0x80] ;  /* 0x00008000010f7983 */ /* 0x000ea20000300800 */
[----:B------:R-:W-:Y:S01]  /*f9d0*/  LOP3.LUT P1, RZ, R9, 0xff, RZ, 0xc0, !PT ;  /* 0x000000ff09ff7812 */ /* 0x000fe2000782c0ff */
[----:B------:R-:W-:Y:S01]  /*f9e0*/  VIADD R8, R8, UR19 ;  /* 0x0000001308087c36 */ /* 0x000fe20008000000 */
[----:B------:R-:W-:Y:S01]  /*f9f0*/  ULDC.64 UR8, c[0x0][0x650] ;  /* 0x0001940000087ab9 */ /* 0x000fe20000000a00 */
[----:B------:R-:W3:Y:S01]  /*fa00*/  LDL.LU R12, [R1+0x84] ;  /* 0x00008400010c7983 */ /* 0x000ee20000300800 */
[----:B------:R-:W-:Y:S01]  /*fa10*/  IMAD.U32 R5, RZ, RZ, UR19 ;  /* 0x00000013ff057e24 */ /* 0x000fe2000f8e00ff */
[----:B------:R-:W-:Y:S01]  /*fa20*/  UISETP.GE.U32.AND UP0, UPT, UR19, 0x9, UPT ;  /* 0x000000091300788c */ /* 0x000fe2000bf06070 */
[----:B------:R-:W-:Y:S01]  /*fa30*/  ISETP.GT.U32.AND P0, PT, R8, 0x8, PT ;  /* 0x000000080800780c */ /* 0x000fe20003f04070 */
[----:B------:R-:W-:Y:S01]  /*fa40*/  BSSY B1, `(.L_x_311) ;  /* 0x000006d000017945 */ /* 0x000fe20003800000 */
[----:B------:R-:W-:Y:S01]  /*fa50*/  IMAD.MOV.U32 R7, RZ, RZ, -0x1 ;  /* 0xffffffffff077424 */ /* 0x000fe200078e00ff */
[----:B------:R-:W-:Y:S01]  /*fa60*/  PRMT R9, RZ, 0x7610, R9 ;  /* 0x00007610ff097816 */ /* 0x000fe20000000009 */
[----:B------:R-:W-:Y:S01]  /*fa70*/  IMAD.MOV.U32 R6, RZ, RZ, -0x1 ;  /* 0xffffffffff067424 */ /* 0x000fe200078e00ff */
[----:B------:R-:W-:-:S02]  /*fa80*/  ISETP.LT.U32.AND P0, PT, R5, 0x9, P0 ;  /* 0x000000090500780c */ /* 0x000fc40000701070 */
[----:B------:R-:W0:Y:S01]  /*fa90*/  @P1 S2R R3, SR_CgaCtaId ;  /* 0x0000000000031919 */ /* 0x000e220000008800 */
[----:B------:R-:W-:Y:S02]  /*faa0*/  @P1 MOV R2, 0x400 ;  /* 0x0000040000021802 */ /* 0x000fe40000000f00 */
[----:B------:R-:W-:Y:S02]  /*fab0*/  PLOP3.LUT P3, PT, PT, PT, UP0, 0x80, 0x0 ;  /* 0x000000000000781c */ /* 0x000fe40003f6f008 */
[----:B0-----:R-:W-:Y:S01]  /*fac0*/  @P1 LEA R4, R3, R2, 0x18 ;  /* 0x0000000203041211 */ /* 0x001fe200078ec0ff */
[----:B------:R-:W-:-:S03]  /*fad0*/  IMAD.WIDE.U32 R2, R8, 0x38e38e39, RZ ;  /* 0x38e38e3908027825 */ /* 0x000fc600078e00ff */
[----:B------:R0:W-:Y:S02]  /*fae0*/  @P1 SYNCS.ARRIVE.TRANS64.A1T0 RZ, [R4+URZ+0xa8], RZ ;  /* 0x0000a8ff04ff19a7 */ /* 0x0001e4000810003f */
[----:B------:R-:W-:Y:S02]  /*faf0*/  SHF.R.U32.HI R5, RZ, 0x1, R3 ;  /* 0x00000001ff057819 */ /* 0x000fe40000011603 */
[----:B------:R-:W-:Y:S02]  /*fb00*/  SEL R3, RZ, 0x1, !P0 ;  /* 0x00000001ff037807 */ /* 0x000fe40004000000 */
[----:B------:R-:W-:Y:S01]  /*fb10*/  PRMT R2, RZ, 0x7610, R2 ;  /* 0x00007610ff027816 */ /* 0x000fe20000000002 */
[----:B------:R-:W-:Y:S01]  /*fb20*/  IMAD R8, R5, -0x9, R8 ;  /* 0xfffffff705087824 */ /* 0x000fe200078e0208 */
[----:B------:R-:W-:-:S04]  /*fb30*/  LOP3.LUT R0, R0, R3, RZ, 0x3c, !PT ;  /* 0x0000000300007212 */ /* 0x000fc800078e3cff */
[----:B------:R-:W-:Y:S01]  /*fb40*/  @P3 LOP3.LUT R0, R0, 0x1, R5, 0x78, !PT ;  /* 0x0000000100003812 */ /* 0x000fe200078e7805 */
[----:B------:R-:W-:Y:S01]  /*fb50*/  IMAD.MOV.U32 R5, RZ, RZ, -0x1 ;  /* 0xffffffffff057424 */ /* 0x000fe200078e00ff */
[----:B---3--:R-:W-:-:S04]  /*fb60*/  IADD3 R12, P1, R12, UR24, RZ ;  /* 0x000000180c0c7c10 */ /* 0x008fc8000ff3e0ff */
[----:B--2---:R-:W-:Y:S01]  /*fb70*/  IADD3.X R15, R15, UR21, RZ, P1, !PT ;  /* 0x000000150f0f7c10 */ /* 0x004fe20008ffe4ff */
[----:B------:R0:W-:Y:S01]  /*fb80*/  STL [R1+0x84], R12 ;  /* 0x0000840c01007387 */ /* 0x0001e20000100800 */
[----:B------:R-:W-:-:S03]  /*fb90*/  ISETP.GE.U32.AND P0, PT, R12, UR8, PT ;  /* 0x000000080c007c0c */ /* 0x000fc6000bf06070 */
[----:B------:R0:W-:Y:S01]  /*fba0*/  STL [R1+0x80], R15 ;  /* 0x0000800f01007387 */ /* 0x0001e20000100800 */
[----:B------:R-:W-:-:S13]  /*fbb0*/  ISETP.GE.U32.AND.EX P0, PT, R15, UR9, PT, P0 ;  /* 0x000000090f007c0c */ /* 0x000fda000bf06100 */
[----:B0-----:R-:W-:Y:S05]  /*fbc0*/  @P0 BRA `(.L_x_312) ;  /* 0x0000000400500947 */ /* 0x001fea0003800000 */
[----:B------:R-:W-:Y:S01]  /*fbd0*/  ULDC.64 UR8, c[0x0][0x628] ;  /* 0x00018a0000087ab9 */ /* 0x000fe20000000a00 */
[----:B------:R-:W0:Y:S01]  /*fbe0*/  S2R R11, SR_CTAID.X ;  /* 0x00000000000b7919 */ /* 0x000e220000002500 */
[----:B------:R-:W-:Y:S01]  /*fbf0*/  ISETP.NE.U32.AND P0, PT, RZ, UR8, PT ;  /* 0x00000008ff007c0c */ /* 0x000fe2000bf05070 */
[----:B------:R-:W-:Y:S01]  /*fc00*/  ULDC UR11, c[0x0][0x630] ;  /* 0x00018c00000b7ab9 */ /* 0x000fe20000000800 */
[----:B------:R-:W-:Y:S01]  /*fc10*/  IMAD.MOV.U32 R2, RZ, RZ, R12 ;  /* 0x000000ffff027224 */ /* 0x000fe200078e000c */
[----:B------:R-:W1:Y:S01]  /*fc20*/  S2R R10, SR_CTAID.Y ;  /* 0x00000000000a7919 */ /* 0x000e620000002600 */
[----:B------:R-:W-:Y:S01]  /*fc30*/  ISETP.NE.AND.EX P0, PT, RZ, UR9, PT, P0 ;  /* 0x00000009ff007c0c */ /* 0x000fe2000bf05300 */
[----:B------:R-:W-:-:S12]  /*fc40*/  IMAD.MOV.U32 R3, RZ, RZ, R15 ;  /* 0x000000ffff037224 */ /* 0x000fd800078e000f */
[----:B------:R-:W-:Y:S05]  /*fc50*/  @!P0 BRA `(.L_x_313) ;  /* 0x0000000000288947 */ /* 0x000fea0003800000 */
[----:B------:R-:W-:Y:S02]  /*fc60*/  ULDC UR10, c[0x0][0x634] ;  /* 0x00018d00000a7ab9 */ /* 0x000fe40000000800 */
[----:B------:R-:W-:-:S05]  /*fc70*/  IADD3 R7, P0, R12, UR10, RZ ;  /* 0x0000000a0c077c10 */ /* 0x000fca000ff1e0ff */
[----:B------:R-:W-:-:S04]  /*fc80*/  IMAD.X R13, RZ, RZ, R15, P0 ;  /* 0x000000ffff0d7224 */ /* 0x000fc800000e060f */
[----:B------:R-:W-:-:S04]  /*fc90*/  IMAD.WIDE.U32 R4, R13, UR8, RZ ;  /* 0x000000080d047c25 */ /* 0x000fc8000f8e00ff */
[----:B------:R-:W-:-:S04]  /*fca0*/  IMAD.WIDE.U32 R4, P0, R7, UR9, R4 ;  /* 0x0000000907047c25 */ /* 0x000fc8000f800004 */
[----:B------:R-:W-:-:S04]  /*fcb0*/  IMAD.WIDE.U32 R6, R7, UR8, RZ ;  /* 0x0000000807067c25 */ /* 0x000fc8000f8e00ff */
[----:B------:R-:W-:Y:S01]  /*fcc0*/  IMAD.X R3, RZ, RZ, RZ, P0 ;  /* 0x000000ffff037224 */ /* 0x000fe200000e06ff */
[----:B------:R-:W-:Y:S01]  /*fcd0*/  IADD3 RZ, P0, R7, R4, RZ ;  /* 0x0000000407ff7210 */ /* 0x000fe20007f1e0ff */
[----:B------:R-:W-:-:S04]  /*fce0*/  IMAD.MOV.U32 R2, RZ, RZ, R5 ;  /* 0x000000ffff027224 */ /* 0x000fc800078e0005 */
[----:B------:R-:W-:-:S08]  /*fcf0*/  IMAD.WIDE.U32.X R2, R13, UR9, R2, P0 ;  /* 0x000000090d027c25 */ /* 0x000fd000080e0402 */
.L_x_313:
[--C-:B------:R-:W-:Y:S01]  /*fd00*/  SHF.R.U64 R6, R2, UR11, R3.reuse ;  /* 0x0000000b02067c19 */ /* 0x100fe20008001203 */
[----:B------:R-:W-:Y:S01]  /*fd10*/  ULDC.64 UR8, c[0x0][0x620] ;  /* 0x0001880000087ab9 */ /* 0x000fe20000000a00 */
[----:B------:R-:W-:Y:S01]  /*fd20*/  SHF.R.U32.HI R2, RZ, UR11, R3 ;  /* 0x0000000bff027c19 */ /* 0x000fe20008011603 */
[----:B------:R-:W-:Y:S01]  /*fd30*/  IMAD.MOV.U32 R3, RZ, RZ, R15 ;  /* 0x000000ffff037224 */ /* 0x000fe200078e000f */
[----:B------:R-:W-:Y:S01]  /*fd40*/  IADD3 R5, P0, RZ, -R6, RZ ;  /* 0x80000006ff057210 */ /* 0x000fe20007f1e0ff */
[----:B------:R-:W2:Y:S01]  /*fd50*/  LDC R16, c[0x0][0x144] ;  /* 0x00005100ff107b82 */ /* 0x000ea20000000800 */
[----:B0-----:R-:W-:Y:S01]  /*fd60*/  I2FP.F32.U32 R7, R11 ;  /* 0x0000000b00077245 */ /* 0x001fe20000201000 */
[----:B------:R-:W-:Y:S01]  /*fd70*/  ULDC.64 UR14, c[0x0][0x640] ;  /* 0x00019000000e7ab9 */ /* 0x000fe20000000a00 */
[----:B------:R-:W-:Y:S01]  /*fd80*/  ULDC UR10, c[0x0][0x608] ;  /* 0x00018200000a7ab9 */ /* 0x000fe20000000800 */
[----:B------:R-:W-:Y:S01]  /*fd90*/  IMAD.X R2, RZ, RZ, ~R2, P0 ;  /* 0x000000ffff027224 */ /* 0x000fe200000e0e02 */
[----:B------:R-:W-:-:S03]  /*fda0*/  ISETP.NE.U32.AND P0, PT, RZ, UR14, PT ;  /* 0x0000000eff007c0c */ /* 0x000fc6000bf05070 */
[----:B------:R-:W-:Y:S01]  /*fdb0*/  IMAD R4, R2, UR8, RZ ;  /* 0x0000000802047c24 */ /* 0x000fe2000f8e02ff */
[----:B------:R-:W0:Y:S01]  /*fdc0*/  LDC R13, c[0x0][0x148] ;  /* 0x00005200ff0d7b82 */ /* 0x000e220000000800 */
[----:B------:R-:W-:Y:S01]  /*fdd0*/  IMAD.MOV.U32 R2, RZ, RZ, R12 ;  /* 0x000000ffff027224 */ /* 0x000fe200078e000c */
[----:B------:R-:W-:-:S03]  /*fde0*/  ISETP.NE.AND.EX P0, PT, RZ, UR15, PT, P0 ;  /* 0x0000000fff007c0c */ /* 0x000fc6000bf05300 */
[----:B------:R-:W-:Y:S01]  /*fdf0*/  IMAD.WIDE.U32 R2, R5, UR8, R2 ;  /* 0x0000000805027c25 */ /* 0x000fe2000f8e0002 */
[----:B------:R-:W-:-:S03]  /*fe00*/  ULDC UR8, c[0x0][0x150] ;  /* 0x0000540000087ab9 */ /* 0x000fc60000000800 */
[----:B------:R-:W-:Y:S02]  /*fe10*/  IMAD R5, R5, UR9, R4 ;  /* 0x0000000905057c24 */ /* 0x000fe4000f8e0204 */
[----:B------:R-:W-:Y:S01]  /*fe20*/  FMUL R4, R7, UR8 ;  /* 0x0000000807047c20 */ /* 0x000fe20008400000 */
[----:B------:R-:W-:Y:S01]  /*fe30*/  ULDC UR8, c[0x0][0x618] ;  /* 0x0001860000087ab9 */ /* 0x000fe20000000800 */
[----:B------:R-:W-:Y:S01]  /*fe40*/  ULDC UR9, c[0x0][0x154] ;  /* 0x0000550000097ab9 */ /* 0x000fe20000000800 */
[----:B------:R-:W-:-:S03]  /*fe50*/  IMAD.IADD R3, R3, 0x1, R5 ;  /* 0x0000000103037824 */ /* 0x000fc600078e0205 */
[----:B------:R-:W3:Y:S02]  /*fe60*/  F2I.U32.TRUNC.NTZ R4, R4 ;  /* 0x0000000400047305 */ /* 0x000ee4000020f000 */
[----:B------:R-:W-:Y:S02]  /*fe70*/  SHF.R.U64 R7, R2, UR8, R3 ;  /* 0x0000000802077c19 */ /* 0x000fe40008001203 */
[----:B-1----:R-:W-:-:S05]  /*fe80*/  I2FP.F32.U32 R2, R10 ;  /* 0x0000000a00027245 */ /* 0x002fca0000201000 */
[----:B------:R-:W-:Y:S01]  /*fe90*/  FMUL R5, R2, UR9 ;  /* 0x0000000902057c20 */ /* 0x000fe20008400000 */
[----:B------:R-:W-:Y:S01]  /*fea0*/  SHF.R.U32.HI R2, RZ, UR8, R3 ;  /* 0x00000008ff027c19 */ /* 0x000fe20008011603 */
[----:B------:R-:W-:Y:S02]  /*feb0*/  ULDC UR8, c[0x0][0x658] ;  /* 0x0001960000087ab9 */ /* 0x000fe40000000800 */
[----:B------:R1:W4:Y:S01]  /*fec0*/  F2I.U32.TRUNC.NTZ R15, R5 ;  /* 0x00000005000f7305 */ /* 0x000322000020f000 */
[--C-:B------:R-:W-:Y:S02]  /*fed0*/  SHF.R.U64 R14, R7, UR10, R2.reuse ;  /* 0x0000000a070e7c19 */ /* 0x100fe40008001202 */
[----:B------:R-:W-:Y:S01]  /*fee0*/  SHF.R.U32.HI R3, RZ, UR10, R2 ;  /* 0x0000000aff037c19 */ /* 0x000fe20008011602 */
[----:B---3--:R-:W-:-:S03]  /*fef0*/  IMAD.MOV R2, RZ, RZ, -R4 ;  /* 0x000000ffff027224 */ /* 0x008fc600078e0a04 */
[----:B------:R-:W-:Y:S01]  /*ff00*/  SHF.R.U64 R12, R14, UR8, R3 ;  /* 0x000000080e0c7c19 */ /* 0x000fe20008001203 */
[----:B--2---:R-:W-:Y:S01]  /*ff10*/  IMAD R17, R16, R2, R11 ;  /* 0x0000000210117224 */ /* 0x004fe200078e020b */
[----:B------:R-:W-:-:S03]  /*ff20*/  SHF.R.U32.HI R4, RZ, UR8, R3 ;  /* 0x00000008ff047c19 */ /* 0x000fc60008011603 */
[----:B------:R-:W-:Y:S02]  /*ff30*/  IMAD.MOV.U32 R2, RZ, RZ, R12 ;  /* 0x000000ffff027224 */ /* 0x000fe400078e000c */
[----:B------:R-:W-:Y:S01]  /*ff40*/  IMAD.MOV.U32 R3, RZ, RZ, R4 ;  /* 0x000000ffff037224 */ /* 0x000fe200078e0004 */
[----:B-1--4-:R-:W-:Y:S06]  /*ff50*/  @!P0 BRA `(.L_x_314) ;  /* 0x0000000000288947 */ /* 0x012fec0003800000 */
[----:B------:R-:W-:Y:S02]  /*ff60*/  ULDC UR8, c[0x0][0x64c] ;  /* 0x0001930000087ab9 */ /* 0x000fe40000000800 */
[----:B------:R-:W-:-:S05]  /*ff70*/  IADD3 R3, P0, R12, UR8, RZ ;  /* 0x000000080c037c10 */ /* 0x000fca000ff1e0ff */
[----:B------:R-:W-:-:S04]  /*ff80*/  IMAD.X R11, RZ, RZ, R4, P0 ;  /* 0x000000ffff0b7224 */ /* 0x000fc800000e0604 */
[----:B------:R-:W-:-:S04]  /*ff90*/  IMAD.WIDE.U32 R4, R11, UR14, RZ ;  /* 0x0000000e0b047c25 */ /* 0x000fc8000f8e00ff */
[----:B------:R-:W-:-:S04]  /*ffa0*/  IMAD.WIDE.U32 R4, P0, R3, UR15, R4 ;  /* 0x0000000f03047c25 */ /* 0x000fc8000f800004 */
[----:B------:R-:W-:-:S04]  /*ffb0*/  IMAD.WIDE.U32 R2, R3, UR14, RZ ;  /* 0x0000000e03027c25 */ /* 0x000fc8000f8e00ff */
[----:B------:R-:W-:Y:S01]  /*ffc0*/  IMAD.MOV.U32 R2, RZ, RZ, R5 ;  /* 0x000000ffff027224 */ /* 0x000fe200078e0005 */
[----:B------:R-:W-:Y:S01]  /*ffd0*/  IADD3 RZ, P1, R3, R4, RZ ;  /* 0x0000000403ff7210 */ /* 0x000fe20007f3e0ff */
[----:B------:R-:W-:-:S04]  /*ffe0*/  IMAD.X R3, RZ, RZ, RZ, P0 ;  /* 0x000000ffff037224 */ /* 0x000fc800000e06ff */
[----:B------:R-:W-:-:S08]  /*fff0*/  IMAD.WIDE.U32.X R2, R11, UR15, R2, P1 ;  /* 0x0000000f0b027c25 */ /* 0x000fd000088e0402 */
.L_x_314:
[----:B------:R-:W-:Y:S01]  /*10000*/  ULDC UR8, c[0x0][0x648] ;  /* 0x0001920000087ab9 */ /* 0x000fe20000000800 */
[----:B------:R-:W-:Y:S01]  /*10010*/  IMAD.MOV R15, RZ, RZ, -R15 ;  /* 0x000000ffff0f7224 */ /* 0x000fe200078e0a0f */
[----:B------:R-:W-:Y:S01]  /*10020*/  SHF.R.U64 R3, R2, UR8, R3 ;  /* 0x0000000802037c19 */ /* 0x000fe20008001203 */
[----:B------:R-:W-:Y:S01]  /*10030*/  ULDC UR8, c[0x0][0x638] ;  /* 0x00018e0000087ab9 */ /* 0x000fe20000000800 */
[----:B------:R-:W-:Y:S01]  /*10040*/  LOP3.LUT R2, R14, UR18, RZ, 0xc0, !PT ;  /* 0x000000120e027c12 */ /* 0x000fe2000f8ec0ff */
[----:B0-----:R-:W-:Y:S01]  /*10050*/  @P2 IMAD R17, R13, R15, R10 ;  /* 0x0000000f0d112224 */ /* 0x001fe200078e020a */
[----:B------:R-:W-:Y:S01]  /*10060*/  LOP3.LUT R7, R7, UR4, RZ, 0xc0, !PT ;  /* 0x0000000407077c12 */ /* 0x000fe2000f8ec0ff */
[----:B------:R-:W-:Y:S01]  /*10070*/  IMAD.MOV R5, RZ, RZ, -R3 ;  /* 0x000000ffff057224 */ /* 0x000fe200078e0a03 */
[----:B------:R-:W-:Y:S01]  /*10080*/  ULDC UR9, c[0x0][0x610] ;  /* 0x0001840000097ab9 */ /* 0x000fe20000000800 */
[----:B------:R-:W-:Y:S02]  /*10090*/  IMAD R2, R3, UR5, R2 ;  /* 0x0000000503027c24 */ /* 0x000fe4000f8e0202 */
[----:B------:R-:W-:Y:S01]  /*100a0*/  IMAD R12, R5, UR8, R12 ;  /* 0x00000008050c7c24 */ /* 0x000fe2000f8e020c */
[----:B------:R-:W-:Y:S01]  /*100b0*/  ULDC UR8, c[0x0][0x600] ;  /* 0x0001800000087ab9 */ /* 0x000fe20000000800 */
[----:B------:R-:W-:-:S02]  /*100c0*/  IMAD R5, R2, UR9, R17 ;  /* 0x0000000902057c24 */ /* 0x000fc4000f8e0211 */
[----:B------:R-:W-:Y:S02]  /*100d0*/  IMAD R12, R12, UR8, R7 ;  /* 0x000000080c0c7c24 */ /* 0x000fe4000f8e0207 */
[----:B------:R-:W-:-:S03]  /*100e0*/  IMAD.MOV.U32 R2, RZ, RZ, 0x1 ;  /* 0x00000001ff027424 */ /* 0x000fc600078e00ff */
[----:B------:R-:W-:Y:S02]  /*100f0*/  SEL R7, R12, R5, !P2 ;  /* 0x000000050c077207 */ /* 0x000fe40005000000 */
[----:B------:R-:W-:-:S07]  /*10100*/  SEL R5, R5, R12, !P2 ;  /* 0x0000000c05057207 */ /* 0x000fce0005000000 */
.L_x_312:
[----:B------:R-:W-:Y:S05]  /*10110*/  BSYNC B1 ;  /* 0x0000000000017941 */ /* 0x000fea0003800000 */
.L_x_311:
[----:B------:R-:W-:-:S13]  /*10120*/  LOP3.LUT P0, RZ, R2, 0xff, RZ, 0xc0, !PT ;  /* 0x000000ff02ff7812 */ /* 0x000fda000780c0ff */
[----:B------:R-:W-:Y:S05]  /*10130*/  @P0 BRA `(.L_x_315) ;  /* 0xfffffff400180947 */ /* 0x000fea000383ffff */
[----:B------:R-:W-:Y:S05]  /*10140*/  BSYNC B0 ;  /* 0x0000000000007941 */ /* 0x000fea0003800000 */
.L_x_304:
[----:B------:R-:W-:-:S03]  /*10150*/  UMOV UR8, 0xffffffff ;  /* 0xffffffff00087882 */ /* 0x000fc60000000000 */
[----:B------:R-:W-:Y:S05]  /*10160*/  BRA.DIV UR8, `(.L_x_316) ;  /* 0x0000000608dc7947 */ /* 0x000fea000b800000 */
[----:B------:R-:W-:-:S13]  /*10170*/  ELECT P0, URZ, PT ;  /* 0x00000000003f782f */ /* 0x000fda0003800000 */
.L_x_335:
[----:B------:R-:W-:Y:S04]  /*10180*/  BSSY B0, `(.L_x_317) ;  /* 0x0000059000007945 */ /* 0x000fe80003800000 */
[----:B------:R-:W-:Y:S05]  /*10190*/  @!P0 BRA `(.L_x_318) ;  /* 0x00000004005c8947 */ /* 0x000fea0003800000 */
[----:B------:R-:W-:-:S04]  /*101a0*/  ULOP3.LUT UR8, UR13, 0x2, URZ, 0xfc, !UPT ;  /* 0x000000020d087892 */ /* 0x000fc8000f8efc3f */
[----:B------:R-:W-:-:S06]  /*101b0*/  UISETP.NE.AND UP0, UPT, UR8, 0x3, UPT ;  /* 0x000000030800788c */ /* 0x000fcc000bf05270 */
[----:B------:R-:W-:-:S13]  /*101c0*/  PLOP3.LUT P0, PT, PT, PT, UP0, 0x80, 0x0 ;  /* 0x000000000000781c */ /* 0x000fda0003f0f008 */
[----:B------:R-:W-:Y:S05]  /*101d0*/  @!P0 BRA `(.L_x_319) ;  /* 0x0000000000048947 */ /* 0x000fea0003800000 */
[----:B------:R-:W-:Y:S01]  /*101e0*/  BPT.TRAP 0x1 ;  /* 0x000000040000795c */ /* 0x000fe20000300000 */
.L_x_319:
[----:B------:R-:W0:Y:S01]  /*101f0*/  S2R R3, SR_CgaCtaId ;  /* 0x0000000000037919 */ /* 0x000e220000008800 */
[----:B------:R-:W-:-:S04]  /*10200*/  MOV R2, 0x400 ;  /* 0x0000040000027802 */ /* 0x000fc80000000f00 */
[----:B0-----:R-:W-:Y:S02]  /*10210*/  LEA R3, R3, R2, 0x18 ;  /* 0x0000000203037211 */ /* 0x001fe400078ec0ff */
[----:B------:R-:W-:-:S03]  /*10220*/  SHF.L.U32 R2, R0, 0x1f, RZ ;  /* 0x0000001f00027819 */ /* 0x000fc600000006ff */
[----:B------:R-:W-:-:S04]  /*10230*/  VIADD R3, R3, 0x48 ;  /* 0x0000004803037836 */ /* 0x000fc80000000000 */
[C---:B------:R-:W-:Y:S02]  /*10240*/  IMAD R7, R8.reuse, 0x8, R3 ;  /* 0x0000000808077824 */ /* 0x040fe400078e0203 */
[----:B------:R-:W-:Y:S02]  /*10250*/  VIADD R8, R8, 0x1 ;  /* 0x0000000108087836 */ /* 0x000fe40000000000 */
[----:B------:R-:W0:Y:S03]  /*10260*/  SYNCS.PHASECHK.TRANS64.TRYWAIT P0, [R7+URZ], R2 ;  /* 0x00000002070075a7 */ /* 0x000e26000800017f */
[----:B------:R-:W-:-:S04]  /*10270*/  ISETP.NE.AND P1, PT, R8, 0x9, PT ;  /* 0x000000090800780c */ /* 0x000fc80003f25270 */
[----:B------:R-:W-:Y:S02]  /*10280*/  SEL R5, RZ, 0x1, P1 ;  /* 0x00000001ff057807 */ /* 0x000fe40000800000 */
[----:B------:R-:W-:Y:S02]  /*10290*/  SEL R8, R8, RZ, P1 ;  /* 0x000000ff08087207 */ /* 0x000fe40000800000 */
[----:B------:R-:W-:-:S03]  /*102a0*/  LOP3.LUT R5, R0, R5, RZ, 0x3c, !PT ;  /* 0x0000000500057212 */ /* 0x000fc600078e3cff */
[----:B------:R-:W-:Y:S01]  /*102b0*/  IMAD R9, R8, 0x8, R3 ;  /* 0x0000000808097824 */ /* 0x000fe200078e0203 */
[----:B------:R-:W-:Y:S01]  /*102c0*/  SHF.L.U32 R4, R5, 0x1f, RZ ;  /* 0x0000001f05047819 */ /* 0x000fe200000006ff */
[----:B0-----:R-:W-:Y:S06]  /*102d0*/  @!P0 BRA `(.L_x_320) ;  /* 0x0000000400a08947 */ /* 0x001fec0003800000 */
.L_x_336:
[----:B------:R-:W1:Y:S01]  /*102e0*/  SYNCS.PHASECHK.TRANS64.TRYWAIT P0, [R9+URZ], R4 ;  /* 0x00000004090075a7 */ /* 0x000e62000800017f */
[----:B------:R-:W-:-:S05]  /*102f0*/  VIADD R0, R8, 0x1 ;  /* 0x0000000108007836 */ /* 0x000fca0000000000 */
[----:B------:R-:W-:-:S04]  /*10300*/  ISETP.NE.AND P1, PT, R0, 0x9, PT ;  /* 0x000000090000780c */ /* 0x000fc80003f25270 */
[----:B0-----:R-:W-:Y:S02]  /*10310*/  SEL R2, RZ, 0x1, P1 ;  /* 0x00000001ff027807 */ /* 0x001fe40000800000 */
[----:B------:R-:W-:Y:S02]  /*10320*/  SEL R0, R0, RZ, P1 ;  /* 0x000000ff00007207 */ /* 0x000fe40000800000 */
[----:B------:R-:W-:-:S03]  /*10330*/  LOP3.LUT R7, R5, R2, RZ, 0x3c, !PT ;  /* 0x0000000205077212 */ /* 0x000fc600078e3cff */
[----:B------:R-:W-:Y:S01]  /*10340*/  IMAD R6, R0, 0x8, R3 ;  /* 0x0000000800067824 */ /* 0x000fe200078e0203 */
[----:B------:R-:W-:Y:S01]  /*10350*/  SHF.L.U32 R5, R7, 0x1f, RZ ;  /* 0x0000001f07057819 */ /* 0x000fe200000006ff */
[----:B-1----:R-:W-:Y:S06]  /*10360*/  @!P0 BRA `(.L_x_321) ;  /* 0x0000000400908947 */ /* 0x002fec0003800000 */
.L_x_337:
[----:B------:R-:W1:Y:S01]  /*10370*/  SYNCS.PHASECHK.TRANS64.TRYWAIT P0, [R6+URZ], R5 ;  /* 0x00000005060075a7 */ /* 0x000e62000800017f */
[----:B------:R-:W-:-:S05]  /*10380*/  VIADD R0, R0, 0x1 ;  /* 0x0000000100007836 */ /* 0x000fca0000000000 */
[----:B------:R-:W-:-:S04]  /*10390*/  ISETP.NE.AND P1, PT, R0, 0x9, PT ;  /* 0x000000090000780c */ /* 0x000fc80003f25270 */
[----:B------:R-:W-:Y:S02]  /*103a0*/  SEL R2, RZ, 0x1, P1 ;  /* 0x00000001ff027807 */ /* 0x000fe40000800000 */
[----:B------:R-:W-:Y:S02]  /*103b0*/  SEL R0, R0, RZ, P1 ;  /* 0x000000ff00007207 */ /* 0x000fe40000800000 */
[----:B------:R-:W-:-:S03]  /*103c0*/  LOP3.LUT R7, R7, R2, RZ, 0x3c, !PT ;  /* 0x0000000207077212 */ /* 0x000fc600078e3cff */
[----:B0-----:R-:W-:Y:S01]  /*103d0*/  IMAD R9, R0, 0x8, R3 ;  /* 0x0000000800097824 */ /* 0x001fe200078e0203 */
[----:B------:R-:W-:Y:S01]  /*103e0*/  SHF.L.U32 R4, R7, 0x1f, RZ ;  /* 0x0000001f07047819 */ /* 0x000fe200000006ff */
[----:B-1----:R-:W-:Y:S06]  /*103f0*/  @!P0 BRA `(.L_x_322) ;  /* 0x0000000400808947 */ /* 0x002fec0003800000 */
.L_x_338:
        /* <DEDUP_REMOVED lines=9> */
.L_x_339:
        /* <DEDUP_REMOVED lines=9> */
.L_x_340:
        /* <DEDUP_REMOVED lines=9> */
.L_x_341:
        /* <DEDUP_REMOVED lines=9> */
.L_x_342:
[----:B------:R-:W1:Y:S01]  /*10640*/  SYNCS.PHASECHK.TRANS64.TRYWAIT P0, [R9+URZ], R4 ;  /* 0x00000004090075a7 */ /* 0x000e62000800017f */
[----:B------:R-:W-:-:S05]  /*10650*/  VIADD R0, R0, 0x1 ;  /* 0x0000000100007836 */ /* 0x000fca0000000000 */
[----:B------:R-:W-:-:S04]  /*10660*/  ISETP.NE.AND P1, PT, R0, 0x9, PT ;  /* 0x000000090000780c */ /* 0x000fc80003f25270 */
[----:B------:R-:W-:Y:S02]  /*10670*/  SEL R2, RZ, 0x1, P1 ;  /* 0x00000001ff027807 */ /* 0x000fe40000800000 */
[----:B------:R-:W-:Y:S02]  /*10680*/  SEL R0, R0, RZ, P1 ;  /* 0x000000ff00007207 */ /* 0x000fe40000800000 */
[----:B------:R-:W-:Y:S01]  /*10690*/  LOP3.LUT R2, R7, R2, RZ, 0x3c, !PT ;  /* 0x0000000207027212 */ /* 0x000fe200078e3cff */
[----:B-1----:R-:W-:Y:S06]  /*106a0*/  @!P0 BRA `(.L_x_327) ;  /* 0x0000000400388947 */ /* 0x002fec0003800000 */
.L_x_343:
[----:B------:R-:W-:Y:S01]  /*106b0*/  IMAD R3, R0, 0x8, R3 ;  /* 0x0000000800037824 */ /* 0x000fe200078e0203 */
[----:B------:R-:W-:-:S07]  /*106c0*/  SHF.L.U32 R0, R2, 0x1f, RZ ;  /* 0x0000001f02007819 */ /* 0x000fce00000006ff */
.L_x_328:
[----:B--2---:R2:W3:Y:S02]  /*106d0*/  SYNCS.PHASECHK.TRANS64.TRYWAIT P0, [R3+URZ], R0 ;  /* 0x00000000030075a7 */ /* 0x0044e4000800017f */
[----:B---3--:R-:W-:Y:S05]  /*106e0*/  @!P0 NANOSLEEP.SYNCS 0x989680 ;  /* 0x009896800000895d */ /* 0x008fea0003900000 */
[----:B------:R-:W3:Y:S02]  /*106f0*/  @!P0 SYNCS.PHASECHK.TRANS64 P0, [R3+URZ], R0 ;  /* 0x00000000030085a7 */ /* 0x000ee4000800007f */
[----:B---3--:R-:W-:Y:S05]  /*10700*/  @!P0 BRA `(.L_x_328) ;  /* 0xfffffffc00f08947 */ /* 0x008fea000383ffff */
.L_x_318:
[----:B------:R-:W-:Y:S05]  /*10710*/  BSYNC B0 ;  /* 0x0000000000007941 */ /* 0x000fea0003800000 */
.L_x_317:
[----:B------:R-:W-:Y:S05]  /*10720*/  EXIT ;  /* 0x000000000000794d */ /* 0x000fea0003800000 */
.L_x_22:
[----:B-1----:R-:W-:-:S04]  /*10730*/  IMAD.U32 R3, RZ, RZ, UR6 ;  /* 0x00000006ff037e24 */ /* 0x002fc8000f8e00ff */
[----:B------:R1:W2:Y:S03]  /*10740*/  SYNCS.PHASECHK.TRANS64.TRYWAIT P0, [R3+URZ], R0 ;  /* 0x00000000030075a7 */ /* 0x0002a6000800017f */
[----:B--2---:R-:W-:Y:S05]  /*10750*/  @!P0 NANOSLEEP.SYNCS 0x989680 ;  /* 0x009896800000895d */ /* 0x004fea0003900000 */
[----:B------:R-:W2:Y:S02]  /*10760*/  @!P0 SYNCS.PHASECHK.TRANS64 P0, [R3+URZ], R0 ;  /* 0x00000000030085a7 */ /* 0x000ea4000800007f */
[----:B--2---:R-:W-:Y:S05]  /*10770*/  @!P0 BRA `(.L_x_22) ;  /* 0xfffffffc00ec8947 */ /* 0x004fea000383ffff */
[----:B------:R-:W-:Y:S05]  /*10780*/  BRA `(.L_x_21) ;  /* 0xffffff1400dc7947 */ /* 0x000fea000383ffff */
.L_x_28:
[----:B-----5:R1:W-:Y:S02]  /*10790*/  STL [R1+0x90], R0 ;  /* 0x0000900001007387 */ /* 0x0203e40000100800 */
[----:B-1----:R-:W-:-:S04]  /*107a0*/  IMAD.U32 R0, RZ, RZ, UR9 ;  /* 0x00000009ff007e24 */ /* 0x002fc8000f8e00ff */
[----:B------:R1:W3:Y:S03]  /*107b0*/  SYNCS.PHASECHK.TRANS64.TRYWAIT P0, [R0+URZ], R229 ;  /* 0x000000e5000075a7 */ /* 0x0002e6000800017f */
[----:B---3--:R-:W-:Y:S05]  /*107c0*/  @!P0 NANOSLEEP.SYNCS 0x989680 ;  /* 0x009896800000895d */ /* 0x008fea0003900000 */
[----:B------:R1:W3:Y:S02]  /*107d0*/  @!P0 SYNCS.PHASECHK.TRANS64 P0, [R0+URZ], R229 ;  /* 0x000000e5000085a7 */ /* 0x0002e4000800007f */
[----:B-1----:R1:W5:Y:S02]  /*107e0*/  LDL.LU R0, [R1+0x90] ;  /* 0x0000900001007983 */ /* 0x0023640000300800 */
[----:B-1-3--:R-:W-:Y:S05]  /*107f0*/  @!P0 BRA `(.L_x_28) ;  /* 0xfffffffc00e48947 */ /* 0x00afea000383ffff */
[----:B------:R-:W-:Y:S05]  /*10800*/  BRA `(.L_x_27) ;  /* 0xffffff2800507947 */ /* 0x000fea000383ffff */
.L_x_305:
[----:B------:R-:W-:Y:S01]  /*10810*/  BSSY B1, `(.L_x_329) ;  /* 0x0000006000017945 */ /* 0x000fe20003800000 */
[----:B------:R-:W-:-:S07]  /*10820*/  IMAD.MOV.U32 R2, RZ, RZ, -0x1 ;  /* 0xffffffffff027424 */ /* 0x000fce00078e00ff */
[----:B------:R-:W-:Y:S05]  /*10830*/  WARPSYNC.COLLECTIVE R2, `(.L_x_330) ;  /* 0x00000000020c7348 */ /* 0x000fea0003c00000 */
[----:B------:R-:W-:Y:S02]  /*10840*/  ELECT P0, UR62, PT ;  /* 0x00000000003e782f */ /* 0x000fe40003800000 */
[----:B------:R-:W-:Y:S01]  /*10850*/  MOV R2, UR62 ;  /* 0x0000003e00027c02 */ /* 0x000fe20008000f00 */
[----:B------:R-:W-:Y:S10]  /*10860*/  ENDCOLLECTIVE ;  /* 0x000000000000791b */ /* 0x000ff40003800000 */
.L_x_330:
[----:B------:R-:W-:Y:S05]  /*10870*/  BSYNC B1 ;  /* 0x0000000000017941 */ /* 0x000fea0003800000 */
.L_x_329:
[----:B------:R-:W-:Y:S05]  /*10880*/  BRA `(.L_x_331) ;  /* 0xffffffec00507947 */ /* 0x000fea000383ffff */
.L_x_308:
[----:B0-----:R0:W2:Y:S02]  /*10890*/  SYNCS.PHASECHK.TRANS64.TRYWAIT P0, [R11+URZ+0x48], R4 ;  /* 0x000048040b0075a7 */ /* 0x0010a4000800017f */
[----:B--2---:R-:W-:Y:S05]  /*108a0*/  @!P0 NANOSLEEP.SYNCS 0x989680 ;  /* 0x009896800000895d */ /* 0x004fea0003900000 */
[----:B------:R-:W2:Y:S02]  /*108b0*/  @!P0 SYNCS.PHASECHK.TRANS64 P0, [R11+URZ+0x48], R4 ;  /* 0x000048040b0085a7 */ /* 0x000ea4000800007f */
[----:B--2---:R-:W-:Y:S05]  /*108c0*/  @!P0 BRA `(.L_x_308) ;  /* 0xfffffffc00f08947 */ /* 0x004fea000383ffff */
[----:B------:R-:W-:Y:S05]  /*108d0*/  BRA `(.L_x_332) ;  /* 0xffffffec00907947 */ /* 0x000fea000383ffff */
.L_x_316:
[----:B------:R-:W-:Y:S01]  /*108e0*/  BSSY B0, `(.L_x_333) ;  /* 0x0000006000007945 */ /* 0x000fe20003800000 */
[----:B------:R-:W-:-:S07]  /*108f0*/  IMAD.MOV.U32 R2, RZ, RZ, -0x1 ;  /* 0xffffffffff027424 */ /* 0x000fce00078e00ff */
[----:B------:R-:W-:Y:S05]  /*10900*/  WARPSYNC.COLLECTIVE R2, `(.L_x_334) ;  /* 0x00000000020c7348 */ /* 0x000fea0003c00000 */
[----:B------:R-:W-:Y:S02]  /*10910*/  ELECT P0, UR62, PT ;  /* 0x00000000003e782f */ /* 0x000fe40003800000 */
[----:B------:R-:W-:Y:S01]  /*10920*/  MOV R2, UR62 ;  /* 0x0000003e00027c02 */ /* 0x000fe20008000f00 */
[----:B------:R-:W-:Y:S10]  /*10930*/  ENDCOLLECTIVE ;  /* 0x000000000000791b */ /* 0x000ff40003800000 */
.L_x_334:
[----:B------:R-:W-:Y:S05]  /*10940*/  BSYNC B0 ;  /* 0x0000000000007941 */ /* 0x000fea0003800000 */
.L_x_333:
[----:B------:R-:W-:Y:S05]  /*10950*/  BRA `(.L_x_335) ;  /* 0xfffffff800087947 */ /* 0x000fea000383ffff */
.L_x_320:
[----:B0-----:R0:W1:Y:S02]  /*10960*/  SYNCS.PHASECHK.TRANS64.TRYWAIT P0, [R7+URZ], R2 ;  /* 0x00000002070075a7 */ /* 0x001064000800017f */
[----:B-1----:R-:W-:Y:S05]  /*10970*/  @!P0 NANOSLEEP.SYNCS 0x989680 ;  /* 0x009896800000895d */ /* 0x002fea0003900000 */
[----:B------:R-:W1:Y:S02]  /*10980*/  @!P0 SYNCS.PHASECHK.TRANS64 P0, [R7+URZ], R2 ;  /* 0x00000002070085a7 */ /* 0x000e64000800007f */
[----:B-1----:R-:W-:Y:S05]  /*10990*/  @!P0 BRA `(.L_x_320) ;  /* 0xfffffffc00f08947 */ /* 0x002fea000383ffff */
[----:B------:R-:W-:Y:S05]  /*109a0*/  BRA `(.L_x_336) ;  /* 0xfffffff8004c7947 */ /* 0x000fea000383ffff */
.L_x_321:
[----:B0-----:R0:W1:Y:S02]  /*109b0*/  SYNCS.PHASECHK.TRANS64.TRYWAIT P0, [R9+URZ], R4 ;  /* 0x00000004090075a7 */ /* 0x001064000800017f */
[----:B-1----:R-:W-:Y:S05]  /*109c0*/  @!P0 NANOSLEEP.SYNCS 0x989680 ;  /* 0x009896800000895d */ /* 0x002fea0003900000 */
[----:B------:R-:W1:Y:S02]  /*109d0*/  @!P0 SYNCS.PHASECHK.TRANS64 P0, [R9+URZ], R4 ;  /* 0x00000004090085a7 */ /* 0x000e64000800007f */
[----:B-1----:R-:W-:Y:S05]  /*109e0*/  @!P0 BRA `(.L_x_321) ;  /* 0xfffffffc00f08947 */ /* 0x002fea000383ffff */
[----:B------:R-:W-:Y:S05]  /*109f0*/  BRA `(.L_x_337) ;  /* 0xfffffff8005c7947 */ /* 0x000fea000383ffff */
.L_x_322:
[----:B0-----:R0:W1:Y:S02]  /*10a00*/  SYNCS.PHASECHK.TRANS64.TRYWAIT P0, [R6+URZ], R5 ;  /* 0x00000005060075a7 */ /* 0x001064000800017f */
[----:B-1----:R-:W-:Y:S05]  /*10a10*/  @!P0 NANOSLEEP.SYNCS 0x989680 ;  /* 0x009896800000895d */ /* 0x002fea0003900000 */
[----:B------:R-:W1:Y:S02]  /*10a20*/  @!P0 SYNCS.PHASECHK.TRANS64 P0, [R6+URZ], R5 ;  /* 0x00000005060085a7 */ /* 0x000e64000800007f */
[----:B-1----:R-:W-:Y:S05]  /*10a30*/  @!P0 BRA `(.L_x_322) ;  /* 0xfffffffc00f08947 */ /* 0x002fea000383ffff */
[----:B------:R-:W-:Y:S05]  /*10a40*/  BRA `(.L_x_338) ;  /* 0xfffffff8006c7947 */ /* 0x000fea000383ffff */
.L_x_323:
[----:B0-----:R0:W1:Y:S02]  /*10a50*/  SYNCS.PHASECHK.TRANS64.TRYWAIT P0, [R9+URZ], R4 ;  /* 0x00000004090075a7 */ /* 0x001064000800017f */
[----:B-1----:R-:W-:Y:S05]  /*10a60*/  @!P0 NANOSLEEP.SYNCS 0x989680 ;  /* 0x009896800000895d */ /* 0x002fea0003900000 */
[----:B------:R-:W1:Y:S02]  /*10a70*/  @!P0 SYNCS.PHASECHK.TRANS64 P0, [R9+URZ], R4 ;  /* 0x00000004090085a7 */ /* 0x000e64000800007f */
[----:B-1----:R-:W-:Y:S05]  /*10a80*/  @!P0 BRA `(.L_x_323) ;  /* 0xfffffffc00f08947 */ /* 0x002fea000383ffff */
[----:B------:R-:W-:Y:S05]  /*10a90*/  BRA `(.L_x_339) ;  /* 0xfffffff8007c7947 */ /* 0x000fea000383ffff */
.L_x_324:
[----:B0-----:R0:W1:Y:S02]  /*10aa0*/  SYNCS.PHASECHK.TRANS64.TRYWAIT P0, [R6+URZ], R5 ;  /* 0x00000005060075a7 */ /* 0x001064000800017f */
[----:B-1----:R-:W-:Y:S05]  /*10ab0*/  @!P0 NANOSLEEP.SYNCS 0x989680 ;  /* 0x009896800000895d */ /* 0x002fea0003900000 */
[----:B------:R-:W1:Y:S02]  /*10ac0*/  @!P0 SYNCS.PHASECHK.TRANS64 P0, [R6+URZ], R5 ;  /* 0x00000005060085a7 */ /* 0x000e64000800007f */
[----:B-1----:R-:W-:Y:S05]  /*10ad0*/  @!P0 BRA `(.L_x_324) ;  /* 0xfffffffc00f08947 */ /* 0x002fea000383ffff */
[----:B------:R-:W-:Y:S05]  /*10ae0*/  BRA `(.L_x_340) ;  /* 0xfffffff8008c7947 */ /* 0x000fea000383ffff */
.L_x_325:
[----:B0-----:R0:W1:Y:S02]  /*10af0*/  SYNCS.PHASECHK.TRANS64.TRYWAIT P0, [R9+URZ], R4 ;  /* 0x00000004090075a7 */ /* 0x001064000800017f */
[----:B-1----:R-:W-:Y:S05]  /*10b00*/  @!P0 NANOSLEEP.SYNCS 0x989680 ;  /* 0x009896800000895d */ /* 0x002fea0003900000 */
[----:B------:R-:W1:Y:S02]  /*10b10*/  @!P0 SYNCS.PHASECHK.TRANS64 P0, [R9+URZ], R4 ;  /* 0x00000004090085a7 */ /* 0x000e64000800007f */
[----:B-1----:R-:W-:Y:S05]  /*10b20*/  @!P0 BRA `(.L_x_325) ;  /* 0xfffffffc00f08947 */ /* 0x002fea000383ffff */
[----:B------:R-:W-:Y:S05]  /*10b30*/  BRA `(.L_x_341) ;  /* 0xfffffff8009c7947 */ /* 0x000fea000383ffff */
.L_x_326:
[----:B0-----:R0:W1:Y:S02]  /*10b40*/  SYNCS.PHASECHK.TRANS64.TRYWAIT P0, [R6+URZ], R5 ;  /* 0x00000005060075a7 */ /* 0x001064000800017f */
[----:B-1----:R-:W-:Y:S05]  /*10b50*/  @!P0 NANOSLEEP.SYNCS 0x989680 ;  /* 0x009896800000895d */ /* 0x002fea0003900000 */
[----:B------:R-:W1:Y:S02]  /*10b60*/  @!P0 SYNCS.PHASECHK.TRANS64 P0, [R6+URZ], R5 ;  /* 0x00000005060085a7 */ /* 0x000e64000800007f */
[----:B-1----:R-:W-:Y:S05]  /*10b70*/  @!P0 BRA `(.L_x_326) ;  /* 0xfffffffc00f08947 */ /* 0x002fea000383ffff */
[----:B------:R-:W-:Y:S05]  /*10b80*/  BRA `(.L_x_342) ;  /* 0xfffffff800ac7947 */ /* 0x000fea000383ffff */
.L_x_327:
[----:B-1----:R1:W2:Y:S02]  /*10b90*/  SYNCS.PHASECHK.TRANS64.TRYWAIT P0, [R9+URZ], R4 ;  /* 0x00000004090075a7 */ /* 0x0022a4000800017f */
[----:B--2---:R-:W-:Y:S05]  /*10ba0*/  @!P0 NANOSLEEP.SYNCS 0x989680 ;  /* 0x009896800000895d */ /* 0x004fea0003900000 */
[----:B------:R-:W2:Y:S02]  /*10bb0*/  @!P0 SYNCS.PHASECHK.TRANS64 P0, [R9+URZ], R4 ;  /* 0x00000004090085a7 */ /* 0x000ea4000800007f */
[----:B--2---:R-:W-:Y:S05]  /*10bc0*/  @!P0 BRA `(.L_x_327) ;  /* 0xfffffffc00f08947 */ /* 0x004fea000383ffff */
[----:B------:R-:W-:Y:S05]  /*10bd0*/  BRA `(.L_x_343) ;  /* 0xfffffff800b47947 */ /* 0x000fea000383ffff */
.L_x_344:
[----:B------:R-:W-:-:S00]  /*10be0*/  BRA `(.L_x_344) ;  /* 0xfffffffc00fc7947 */ /* 0x000fc0000383ffff */
[----:B------:R-:W-:-:S00]  /*10bf0*/  NOP ;  /* 0x0000000000007918 */ /* 0x000fc00000000000 */
        /* <DEDUP_REMOVED lines=8> */
.L_x_345:


//--------------------- .nv.shared._ZN7cutlass13device_kernelINS_4gemm6kernel13GemmUniversalIN4cute5tupleIJiiiiEEENS1_10collective13CollectiveMmaINS1_37MainloopSm90TmaGmmaWarpSpecializedFP8ILi9ENS5_IJNS4_1CILi2EEESB_NSA_ILi1EEEEEENS1_35KernelTmaWarpSpecializedCooperativeEEENS5_IJNSA_ILi128EEENSA_ILi256EEENSA_ILi64EEEEEENS_12float_e4m3_tENS5_IJlSC_lEEESK_SL_NS4_8TiledMMAINS4_8MMA_AtomIJNS4_4SM904GMMA31MMA_64x256x32_F32E4M3E4M3_SS_TNILNSP_7ScaleInE1ELSR_1EEEEEENS4_6LayoutINS5_IJSB_SC_SC_EEENS5_IJSC_NSA_ILi0EEESW_EEEEENS5_IJNS4_10UnderscoreESZ_SZ_EEEEENS4_23SM90_TMA_LOAD_MULTICASTENS4_14ComposedLayoutINS4_7SwizzleILi2ELi4ELi3EEENS4_18smem_ptr_flag_bitsILi8EEENSU_INS5_IJNSA_ILi8EEESI_EEENS5_IJSI_SC_EEEEEEEvNS4_8identityES12_S1C_vS1D_EENS_8epilogue10collective6detail29Sm90TmaWarpSpecializedAdapterINS1G_15DefaultEpilogueISK_SL_SL_NS1F_6thread17LinearCombinationISK_Li1EffLNS1K_9ScaleType4KindE0ELNS_15FloatRoundStyleE2ESK_EENS1_15EpilogueDefaultEEEEEvvEEEEvNT_6ParamsE --------------------------
	.section	.nv.shared._ZN7cutlass13device_kernelINS_4gemm6kernel13GemmUniversalIN4cute5tupleIJiiiiEEENS1_10collective13CollectiveMmaINS1_37MainloopSm90TmaGmmaWarpSpecializedFP8ILi9ENS5_IJNS4_1CILi2EEESB_NSA_ILi1EEEEEENS1_35KernelTmaWarpSpecializedCooperativeEEENS5_IJNSA_ILi128EEENSA_ILi256EEENSA_ILi64EEEEEENS_12float_e4m3_tENS5_IJlSC_lEEESK_SL_NS4_8TiledMMAINS4_8MMA_AtomIJNS4_4SM904GMMA31MMA_64x256x32_F32E4M3E4M3_SS_TNILNSP_7ScaleInE1ELSR_1EEEEEENS4_6LayoutINS5_IJSB_SC_SC_EEENS5_IJSC_NSA_ILi0EEESW_EEEEENS5_IJNS4_10UnderscoreESZ_SZ_EEEEENS4_23SM90_TMA_LOAD_MULTICASTENS4_14ComposedLayoutINS4_7SwizzleILi2ELi4ELi3EEENS4_18smem_ptr_flag_bitsILi8EEENSU_INS5_IJNSA_ILi8EEESI_EEENS5_IJSI_SC_EEEEEEEvNS4_8identityES12_S1C_vS1D_EENS_8epilogue10collective6detail29Sm90TmaWarpSpecializedAdapterINS1G_15DefaultEpilogueISK_SL_SL_NS1F_6thread17LinearCombinationISK_Li1EffLNS1K_9ScaleType4KindE0ELNS_15FloatRoundStyleE2ESK_EENS1_15EpilogueDefaultEEEEEvvEEEEvNT_6ParamsE,"aw",@nobits
	.sectionflags	@""
	.align	16
	.zero		1024


//--------------------- .nv.shared.reserved.0     --------------------------
	.section	.nv.shared.reserved.0,"aw",@nobits
	.weak		__nv_reservedSMEM_offset_0_alias
	.size		__nv_reservedSMEM_offset_0_alias, 0, 0
	.other		__nv_reservedSMEM_offset_0_alias,@"STO_CUDA_RESERVED_SHARED STV_DEFAULT"
__nv_reservedSMEM_offset_0_alias:
	.zero		0


//--------------------- .nv.global                --------------------------
	.section	.nv.global,"aw",@nobits
.nv.global:
	.type		_ZN40_INTERNAL_33e5123f_4_k_cu_9b66e872_192544cute1_E,@object
	.size		_ZN40_INTERNAL_33e5123f_4_k_cu_9b66e872_192544cute1_E,(_ZN40_INTERNAL_33e5123f_4_k_cu_9b66e872_192544cuda3std3__45__cpo6cbeginE - _ZN40_INTERNAL_33e5123f_4_k_cu_9b66e872_192544cute1_E)
_ZN40_INTERNAL_33e5123f_4_k_cu_9b66e872_192544cute1_E:
	.zero		1
	.type		_ZN40_INTERNAL_33e5123f_4_k_cu_9b66e872_192544cuda3std3__45__cpo6cbeginE,@object
	.size		_ZN40_INTERNAL_33e5123f_4_k_cu_9b66e872_192544cuda3std3__45__cpo6cbeginE,(_ZN40_INTERNAL_33e5123f_4_k_cu_9b66e872_192544cuda3std3__48in_placeE - _ZN40_INTERNAL_33e5123f_4_k_cu_9b66e872_192544cuda3std3__45__cpo6cbeginE)
_ZN40_INTERNAL_33e5123f_4_k_cu_9b66e872_192544cuda3std3__45__cpo6cbeginE:
	.zero		1
	.type		_ZN40_INTERNAL_33e5123f_4_k_cu_9b66e872_192544cuda3std3__48in_placeE,@object
	.size		_ZN40_INTERNAL_33e5123f_4_k_cu_9b66e872_192544cuda3std3__48in_placeE,(_ZN40_INTERNAL_33e5123f_4_k_cu_9b66e872_192544cuda3std6ranges3__45__cpo9iter_moveE - _ZN40_INTERNAL_33e5123f_4_k_cu_9b66e872_192544cuda3std3__48in_placeE)
_ZN40_INTERNAL_33e5123f_4_k_cu_9b66e872_192544cuda3std3__48in_placeE:
	.zero		1
	.type		_ZN40_INTERNAL_33e5123f_4_k_cu_9b66e872_192544cuda3std6ranges3__45__cpo9iter_moveE,@object
	.size		_ZN40_INTERNAL_33e5123f_4_k_cu_9b66e872_192544cuda3std6ranges3__45__cpo9iter_moveE,(_ZN40_INTERNAL_33e5123f_4_k_cu_9b66e872_192544cuda3std3__45__cpo5beginE - _ZN40_INTERNAL_33e5123f_4_k_cu_9b66e872_192544cuda3std6ranges3__45__cpo9iter_moveE)
_ZN40_INTERNAL_33e5123f_4_k_cu_9b66e872_192544cuda3std6ranges3__45__cpo9iter_moveE:
	.zero		1
	.type		_ZN40_INTERNAL_33e5123f_4_k_cu_9b66e872_192544cuda3std3__45__cpo5beginE,@object
	.size		_ZN40_INTERNAL_33e5123f_4_k_cu_9b66e872_192544cuda3std3__45__cpo5beginE,(_ZN40_INTERNAL_33e5123f_4_k_cu_9b66e872_192544cuda3std3__442_GLOBAL__N__33e5123f_4_k_cu_9b66e872_192546ignoreE - _ZN40_INTERNAL_33e5123f_4_k_cu_9b66e872_192544cuda3std3__45__cpo5beginE)
_ZN40_INTERNAL_33e5123f_4_k_cu_9b66e872_192544cuda3std3__45__cpo5beginE:
	.zero		1
	.type		_ZN40_INTERNAL_33e5123f_4_k_cu_9b66e872_192544cuda3std3__442_GLOBAL__N__33e5123f_4_k_cu_9b66e872_192546ignoreE,@object
	.size		_ZN40_INTERNAL_33e5123f_4_k_cu_9b66e872_192544cuda3std3__442_GLOBAL__N__33e5123f_4_k_cu_9b66e872_192546ignoreE,(_ZN40_INTERNAL_33e5123f_4_k_cu_9b66e872_192544cute7productE - _ZN40_INTERNAL_33e5123f_4_k_cu_9b66e872_192544cuda3std3__442_GLOBAL__N__33e5123f_4_k_cu_9b66e872_192546ignoreE)
_ZN40_INTERNAL_33e5123f_4_k_cu_9b66e872_192544cuda3std3__442_GLOBAL__N__33e5123f_4_k_cu_9b66e872_192546ignoreE:
	.zero		1
	.type		_ZN40_INTERNAL_33e5123f_4_k_cu_9b66e872_192544cute7productE,@object
	.size		_ZN40_INTERNAL_33e5123f_4_k_cu_9b66e872_192544cute7productE,(_ZN40_INTERNAL_33e5123f_4_k_cu_9b66e872_192544cuda3std3__45__cpo3endE - _ZN40_INTERNAL_33e5123f_4_k_cu_9b66e872_192544cute7productE)
_ZN40_INTERNAL_33e5123f_4_k_cu_9b66e872_192544cute7productE:
	.zero		1
	.type		_ZN40_INTERNAL_33e5123f_4_k_cu_9b66e872_192544cuda3std3__45__cpo3endE,@object
	.size		_ZN40_INTERNAL_33e5123f_4_k_cu_9b66e872_192544cuda3std3__45__cpo3endE,(_ZN40_INTERNAL_33e5123f_4_k_cu_9b66e872_192544cuda3std3__419piecewise_constructE - _ZN40_INTERNAL_33e5123f_4_k_cu_9b66e872_192544cuda3std3__45__cpo3endE)
_ZN40_INTERNAL_33e5123f_4_k_cu_9b66e872_192544cuda3std3__45__cpo3endE:
	.zero		1
	.type		_ZN40_INTERNAL_33e5123f_4_k_cu_9b66e872_192544cuda3std3__419piecewise_constructE,@object
	.size		_ZN40_INTERNAL_33e5123f_4_k_cu_9b66e872_192544cuda3std3__419piecewise_constructE,(_ZN40_INTERNAL_33e5123f_4_k_cu_9b66e872_192544cuda3std3__45__cpo4cendE - _ZN40_INTERNAL_33e5123f_4_k_cu_9b66e872_192544cuda3std3__419piecewise_constructE)
_ZN40_INTERNAL_33e5123f_4_k_cu_9b66e872_192544cuda3std3__419piecewise_constructE:
	.zero		1
	.type		_ZN40_INTERNAL_33e5123f_4_k_cu_9b66e872_192544cuda3std3__45__cpo4cendE,@object
	.size		_ZN40_INTERNAL_33e5123f_4_k_cu_9b66e872_192544cuda3std3__45__cpo4cendE,(_ZN40_INTERNAL_33e5123f_4_k_cu_9b66e872_192544cuda3std6ranges3__45__cpo4swapE - _ZN40_INTERNAL_33e5123f_4_k_cu_9b66e872_192544cuda3std3__45__cpo4cendE)
_ZN40_INTERNAL_33e5123f_4_k_cu_9b66e872_192544cuda3std3__45__cpo4cendE:
	.zero		1
	.type		_ZN40_INTERNAL_33e5123f_4_k_cu_9b66e872_192544cuda3std6ranges3__45__cpo4swapE,@object
	.size		_ZN40_INTERNAL_33e5123f_4_k_cu_9b66e872_192544cuda3std6ranges3__45__cpo4swapE,(.L_7 - _ZN40_INTERNAL_33e5123f_4_k_cu_9b66e872_192544cuda3std6ranges3__45__cpo4swapE)
_ZN40_INTERNAL_33e5123f_4_k_cu_9b66e872_192544cuda3std6ranges3__45__cpo4swapE:
	.zero		1
.L_7:


//--------------------- .nv.constant0._ZN7cutlass13device_kernelINS_4gemm6kernel13GemmUniversalIN4cute5tupleIJiiiiEEENS1_10collective13CollectiveMmaINS1_37MainloopSm90TmaGmmaWarpSpecializedFP8ILi9ENS5_IJNS4_1CILi2EEESB_NSA_ILi1EEEEEENS1_35KernelTmaWarpSpecializedCooperativeEEENS5_IJNSA_ILi128EEENSA_ILi256EEENSA_ILi64EEEEEENS_12float_e4m3_tENS5_IJlSC_lEEESK_SL_NS4_8TiledMMAINS4_8MMA_AtomIJNS4_4SM904GMMA31MMA_64x256x32_F32E4M3E4M3_SS_TNILNSP_7ScaleInE1ELSR_1EEEEEENS4_6LayoutINS5_IJSB_SC_SC_EEENS5_IJSC_NSA_ILi0EEESW_EEEEENS5_IJNS4_10UnderscoreESZ_SZ_EEEEENS4_23SM90_TMA_LOAD_MULTICASTENS4_14ComposedLayoutINS4_7SwizzleILi2ELi4ELi3EEENS4_18smem_ptr_flag_bitsILi8EEENSU_INS5_IJNSA_ILi8EEESI_EEENS5_IJSI_SC_EEEEEEEvNS4_8identityES12_S1C_vS1D_EENS_8epilogue10collective6detail29Sm90TmaWarpSpecializedAdapterINS1G_15DefaultEpilogueISK_SL_SL_NS1F_6thread17LinearCombinationISK_Li1EffLNS1K_9ScaleType4KindE0ELNS_15FloatRoundStyleE2ESK_EENS1_15EpilogueDefaultEEEEEvvEEEEvNT_6ParamsE --------------------------
	.section	.nv.constant0._ZN7cutlass13device_kernelINS_4gemm6kernel13GemmUniversalIN4cute5tupleIJiiiiEEENS1_10collective13CollectiveMmaINS1_37MainloopSm90TmaGmmaWarpSpecializedFP8ILi9ENS5_IJNS4_1CILi2EEESB_NSA_ILi1EEEEEENS1_35KernelTmaWarpSpecializedCooperativeEEENS5_IJNSA_ILi128EEENSA_ILi256EEENSA_ILi64EEEEEENS_12float_e4m3_tENS5_IJlSC_lEEESK_SL_NS4_8TiledMMAINS4_8MMA_AtomIJNS4_4SM904GMMA31MMA_64x256x32_F32E4M3E4M3_SS_TNILNSP_7ScaleInE1ELSR_1EEEEEENS4_6LayoutINS5_IJSB_SC_SC_EEENS5_IJSC_NSA_ILi0EEESW_EEEEENS5_IJNS4_10UnderscoreESZ_SZ_EEEEENS4_23SM90_TMA_LOAD_MULTICASTENS4_14ComposedLayoutINS4_7SwizzleILi2ELi4ELi3EEENS4_18smem_ptr_flag_bitsILi8EEENSU_INS5_IJNSA_ILi8EEESI_EEENS5_IJSI_SC_EEEEEEEvNS4_8identityES12_S1C_vS1D_EENS_8epilogue10collective6detail29Sm90TmaWarpSpecializedAdapterINS1G_15DefaultEpilogueISK_SL_SL_NS1F_6thread17LinearCombinationISK_Li1EffLNS1K_9ScaleType4KindE0ELNS_15FloatRoundStyleE2ESK_EENS1_15EpilogueDefaultEEEEEvvEEEEvNT_6ParamsE,"a",@progbits
	.sectionflags	@""
	.align	4
.nv.constant0._ZN7cutlass13device_kernelINS_4gemm6kernel13GemmUniversalIN4cute5tupleIJiiiiEEENS1_10collective13CollectiveMmaINS1_37MainloopSm90TmaGmmaWarpSpecializedFP8ILi9ENS5_IJNS4_1CILi2EEESB_NSA_ILi1EEEEEENS1_35KernelTmaWarpSpecializedCooperativeEEENS5_IJNSA_ILi128EEENSA_ILi256EEENSA_ILi64EEEEEENS_12float_e4m3_tENS5_IJlSC_lEEESK_SL_NS4_8TiledMMAINS4_8MMA_AtomIJNS4_4SM904GMMA31MMA_64x256x32_F32E4M3E4M3_SS_TNILNSP_7ScaleInE1ELSR_1EEEEEENS4_6LayoutINS5_IJSB_SC_SC_EEENS5_IJSC_NSA_ILi0EEESW_EEEEENS5_IJNS4_10UnderscoreESZ_SZ_EEEEENS4_23SM90_TMA_LOAD_MULTICASTENS4_14ComposedLayoutINS4_7SwizzleILi2ELi4ELi3EEENS4_18smem_ptr_flag_bitsILi8EEENSU_INS5_IJNSA_ILi8EEESI_EEENS5_IJSI_SC_EEEEEEEvNS4_8identityES12_S1C_vS1D_EENS_8epilogue10collective6detail29Sm90TmaWarpSpecializedAdapterINS1G_15DefaultEpilogueISK_SL_SL_NS1F_6thread17LinearCombinationISK_Li1EffLNS1K_9ScaleType4KindE0ELNS_15FloatRoundStyleE2ESK_EENS1_15EpilogueDefaultEEEEEvvEEEEvNT_6ParamsE:
	.zero		1664


//--------------------- SYMBOLS --------------------------

	.type		.nv.reservedSmem.offset0,@object
	.size		.nv.reservedSmem.offset0,0x4
